	.target	sm_100a

	.elftype	@"ET_EXEC"


//--------------------- .note.nv.tkinfo           --------------------------
	.section	.note.nv.tkinfo,"",@"SHT_NOTE"
	.sectionflags	@"SHF_NOTE_NV_TKINFO"
	.tkinfo
        /*0018*/ 	.word	0x00000002
        /*0030*/ 	.string	""
        /*0030*/ 	.string	"ptxas"
        /*0030*/ 	.string	"Cuda compilation tools, release 13.0, V13.0.88"
        /*0030*/ 	.string	"Build cuda_13.0.r13.0/compiler.36424714_0"
        /*0030*/ 	.string	"-arch sm_100a -m 64 "



//--------------------- .note.nv.cuinfo           --------------------------
	.section	.note.nv.cuinfo,"",@"SHT_NOTE"
	.sectionflags	@"SHF_NOTE_NV_CUINFO"
        /*0018*/ 	.short	0x0002
        /*001a*/ 	.short	0x0064
        /*001c*/ 	.short	0x0082
	.zero		2


//--------------------- .nv.info                  --------------------------
	.section	.nv.info,"",@"SHT_CUDA_INFO"
	.align	4


	//----- nvinfo : EIATTR_REGCOUNT
	.align		4
        /*0000*/ 	.byte	0x04, 0x2f
        /*0002*/ 	.short	(.L_20 - .L_19)
	.align		4
.L_19:
        /*0004*/ 	.word	index@(_ZN7cutlass13device_kernelINS_4gemm6kernel13GemmUniversalIN4cute5tupleIJiiiiEEENS1_10collective13CollectiveMmaINS1_35MainloopSm100TmaUmmaWarpSpecializedILi2ELi2ELi2ENS5_IJNS4_1CILi2EEENSA_ILi1EEESC_EEEEENS5_IJNSA_ILi256EEESF_SF_EEEaNS5_IJlSC_lEEEaSH_NS4_8TiledMMAINS4_8MMA_AtomIJNS4_21SM100_MMA_S8_2x1SM_SSIaaiLi256ELi256ELNS4_4UMMA5MajorE0ELSM_0ELNSL_8SaturateE0EEEEEENS4_6LayoutINS5_IJSC_SC_SC_EEENS5_IJNSA_ILi0EEESS_SS_EEEEENS5_IJNS4_10UnderscoreESV_SV_EEEEENS4_18SM100_TMA_2SM_LOADENS4_14ComposedLayoutINS4_7SwizzleILi3ELi4ELi3EEENS4_18smem_ptr_flag_bitsILi8EEENSQ_INS5_IJNSA_ILi8EEENSA_ILi128EEEEEENS5_IJS15_SC_EEEEEEEvNS4_8identityESY_S19_vS1A_EENS_8epilogue10collective18CollectiveEpilogueINS1C_23Sm100TmaWarpSpecializedILi4ELi2ELi64ELb0ELb0EEEJNS5_IJS15_SF_SF_EEENS5_IJNSQ_IS15_SC_EENSQ_INSA_ILi64EEESC_EEEEEaSH_aSH_NS1C_6fusion15FusionCallbacksIS1G_NS1M_17LinearCombinationIaiaiLNS_15FloatRoundStyleE2EEES1H_S1L_JEEENS4_5SM1004TMEM4LOAD26SM100_TMEM_LOAD_32dp32b64xENS4_13SM90_TMA_LOADENSZ_INS10_ILi2ELi4ELi3EEES13_NSQ_INS5_IJS14_S1J_EEENS5_IJS1J_SC_EEEEEEENS4_39AutoVectorizingCopyWithAssumedAlignmentILi128EEENS4_14SM90_TMA_STOREES21_S23_S23_EEEvvEEEEvNT_6ParamsE)
        /*0008*/ 	.word	0x000000b2


	//----- nvinfo : EIATTR_FRAME_SIZE
	.align		4
.L_20:
        /*000c*/ 	.byte	0x04, 0x11
        /*000e*/ 	.short	(.L_22 - .L_21)
	.align		4
.L_21:
        /*0010*/ 	.word	index@($__internal_2_$__cuda_sm10x_tcgen05_guardrail_trap_unallocated_columns_being_dealloced)
        /*0014*/ 	.word	0x00000000


	//----- nvinfo : EIATTR_FRAME_SIZE
	.align		4
.L_22:
        /*0018*/ 	.byte	0x04, 0x11
        /*001a*/ 	.short	(.L_24 - .L_23)
	.align		4
.L_23:
        /*001c*/ 	.word	index@($__internal_1_$__cuda_sm10x_tcgen05_guardrail_trap_phase_invalid_during_alloc)
        /*0020*/ 	.word	0x00000000


	//----- nvinfo : EIATTR_FRAME_SIZE
	.align		4
.L_24:
        /*0024*/ 	.byte	0x04, 0x11
        /*0026*/ 	.short	(.L_26 - .L_25)
	.align		4
.L_25:
        /*0028*/ 	.word	index@($__internal_0_$__cuda_sm10x_tcgen05_guardrail_trap_col_being_dealloced_not_returned_by_alloc)
        /*002c*/ 	.word	0x00000000


	//----- nvinfo : EIATTR_FRAME_SIZE
	.align		4
.L_26:
        /*0030*/ 	.byte	0x04, 0x11
        /*0032*/ 	.short	(.L_28 - .L_27)
	.align		4
.L_27:
        /*0034*/ 	.word	index@(_ZN7cutlass13device_kernelINS_4gemm6kernel13GemmUniversalIN4cute5tupleIJiiiiEEENS1_10collective13CollectiveMmaINS1_35MainloopSm100TmaUmmaWarpSpecializedILi2ELi2ELi2ENS5_IJNS4_1CILi2EEENSA_ILi1EEESC_EEEEENS5_IJNSA_ILi256EEESF_SF_EEEaNS5_IJlSC_lEEEaSH_NS4_8TiledMMAINS4_8MMA_AtomIJNS4_21SM100_MMA_S8_2x1SM_SSIaaiLi256ELi256ELNS4_4UMMA5MajorE0ELSM_0ELNSL_8SaturateE0EEEEEENS4_6LayoutINS5_IJSC_SC_SC_EEENS5_IJNSA_ILi0EEESS_SS_EEEEENS5_IJNS4_10UnderscoreESV_SV_EEEEENS4_18SM100_TMA_2SM_LOADENS4_14ComposedLayoutINS4_7SwizzleILi3ELi4ELi3EEENS4_18smem_ptr_flag_bitsILi8EEENSQ_INS5_IJNSA_ILi8EEENSA_ILi128EEEEEENS5_IJS15_SC_EEEEEEEvNS4_8identityESY_S19_vS1A_EENS_8epilogue10collective18CollectiveEpilogueINS1C_23Sm100TmaWarpSpecializedILi4ELi2ELi64ELb0ELb0EEEJNS5_IJS15_SF_SF_EEENS5_IJNSQ_IS15_SC_EENSQ_INSA_ILi64EEESC_EEEEEaSH_aSH_NS1C_6fusion15FusionCallbacksIS1G_NS1M_17LinearCombinationIaiaiLNS_15FloatRoundStyleE2EEES1H_S1L_JEEENS4_5SM1004TMEM4LOAD26SM100_TMEM_LOAD_32dp32b64xENS4_13SM90_TMA_LOADENSZ_INS10_ILi2ELi4ELi3EEES13_NSQ_INS5_IJS14_S1J_EEENS5_IJS1J_SC_EEEEEEENS4_39AutoVectorizingCopyWithAssumedAlignmentILi128EEENS4_14SM90_TMA_STOREES21_S23_S23_EEEvvEEEEvNT_6ParamsE)
        /*0038*/ 	.word	0x00000000


	//----- nvinfo : EIATTR_MIN_STACK_SIZE
	.align		4
.L_28:
        /*003c*/ 	.byte	0x04, 0x12
        /*003e*/ 	.short	(.L_30 - .L_29)
	.align		4
.L_29:
        /*0040*/ 	.word	index@(_ZN7cutlass13device_kernelINS_4gemm6kernel13GemmUniversalIN4cute5tupleIJiiiiEEENS1_10collective13CollectiveMmaINS1_35MainloopSm100TmaUmmaWarpSpecializedILi2ELi2ELi2ENS5_IJNS4_1CILi2EEENSA_ILi1EEESC_EEEEENS5_IJNSA_ILi256EEESF_SF_EEEaNS5_IJlSC_lEEEaSH_NS4_8TiledMMAINS4_8MMA_AtomIJNS4_21SM100_MMA_S8_2x1SM_SSIaaiLi256ELi256ELNS4_4UMMA5MajorE0ELSM_0ELNSL_8SaturateE0EEEEEENS4_6LayoutINS5_IJSC_SC_SC_EEENS5_IJNSA_ILi0EEESS_SS_EEEEENS5_IJNS4_10UnderscoreESV_SV_EEEEENS4_18SM100_TMA_2SM_LOADENS4_14ComposedLayoutINS4_7SwizzleILi3ELi4ELi3EEENS4_18smem_ptr_flag_bitsILi8EEENSQ_INS5_IJNSA_ILi8EEENSA_ILi128EEEEEENS5_IJS15_SC_EEEEEEEvNS4_8identityESY_S19_vS1A_EENS_8epilogue10collective18CollectiveEpilogueINS1C_23Sm100TmaWarpSpecializedILi4ELi2ELi64ELb0ELb0EEEJNS5_IJS15_SF_SF_EEENS5_IJNSQ_IS15_SC_EENSQ_INSA_ILi64EEESC_EEEEEaSH_aSH_NS1C_6fusion15FusionCallbacksIS1G_NS1M_17LinearCombinationIaiaiLNS_15FloatRoundStyleE2EEES1H_S1L_JEEENS4_5SM1004TMEM4LOAD26SM100_TMEM_LOAD_32dp32b64xENS4_13SM90_TMA_LOADENSZ_INS10_ILi2ELi4ELi3EEES13_NSQ_INS5_IJS14_S1J_EEENS5_IJS1J_SC_EEEEEEENS4_39AutoVectorizingCopyWithAssumedAlignmentILi128EEENS4_14SM90_TMA_STOREES21_S23_S23_EEEvvEEEEvNT_6ParamsE)
        /*0044*/ 	.word	0x00000000
.L_30:


//--------------------- .nv.compat                --------------------------
	.section	.nv.compat,"",@"SHT_CUDA_COMPAT_INFO"
	.align	4
        /*0000*/ 	.byte	0x02, 0x09, 0x01, 0x00, 0x02, 0x02, 0x03, 0x00, 0x02, 0x05, 0x06, 0x00, 0x03, 0x07, 0x01, 0x01
        /*0010*/ 	.byte	0x02, 0x03, 0x01, 0x00, 0x02, 0x06, 0x01, 0x00, 0x04, 0x0b, 0x08, 0x00, 0x01, 0x00, 0x00, 0x00
        /*0020*/ 	.byte	0x00, 0x00, 0x00, 0x00


//--------------------- .nv.info._ZN7cutlass13device_kernelINS_4gemm6kernel13GemmUniversalIN4cute5tupleIJiiiiEEENS1_10collective13CollectiveMmaINS1_35MainloopSm100TmaUmmaWarpSpecializedILi2ELi2ELi2ENS5_IJNS4_1CILi2EEENSA_ILi1EEESC_EEEEENS5_IJNSA_ILi256EEESF_SF_EEEaNS5_IJlSC_lEEEaSH_NS4_8TiledMMAINS4_8MMA_AtomIJNS4_21SM100_MMA_S8_2x1SM_SSIaaiLi256ELi256ELNS4_4UMMA5MajorE0ELSM_0ELNSL_8SaturateE0EEEEEENS4_6LayoutINS5_IJSC_SC_SC_EEENS5_IJNSA_ILi0EEESS_SS_EEEEENS5_IJNS4_10UnderscoreESV_SV_EEEEENS4_18SM100_TMA_2SM_LOADENS4_14ComposedLayoutINS4_7SwizzleILi3ELi4ELi3EEENS4_18smem_ptr_flag_bitsILi8EEENSQ_INS5_IJNSA_ILi8EEENSA_ILi128EEEEEENS5_IJS15_SC_EEEEEEEvNS4_8identityESY_S19_vS1A_EENS_8epilogue10collective18CollectiveEpilogueINS1C_23Sm100TmaWarpSpecializedILi4ELi2ELi64ELb0ELb0EEEJNS5_IJS15_SF_SF_EEENS5_IJNSQ_IS15_SC_EENSQ_INSA_ILi64EEESC_EEEEEaSH_aSH_NS1C_6fusion15FusionCallbacksIS1G_NS1M_17LinearCombinationIaiaiLNS_15FloatRoundStyleE2EEES1H_S1L_JEEENS4_5SM1004TMEM4LOAD26SM100_TMEM_LOAD_32dp32b64xENS4_13SM90_TMA_LOADENSZ_INS10_ILi2ELi4ELi3EEES13_NSQ_INS5_IJS14_S1J_EEENS5_IJS1J_SC_EEEEEEENS4_39AutoVectorizingCopyWithAssumedAlignmentILi128EEENS4_14SM90_TMA_STOREES21_S23_S23_EEEvvEEEEvNT_6ParamsE --------------------------
	.section	.nv.info._ZN7cutlass13device_kernelINS_4gemm6kernel13GemmUniversalIN4cute5tupleIJiiiiEEENS1_10collective13CollectiveMmaINS1_35MainloopSm100TmaUmmaWarpSpecializedILi2ELi2ELi2ENS5_IJNS4_1CILi2EEENSA_ILi1EEESC_EEEEENS5_IJNSA_ILi256EEESF_SF_EEEaNS5_IJlSC_lEEEaSH_NS4_8TiledMMAINS4_8MMA_AtomIJNS4_21SM100_MMA_S8_2x1SM_SSIaaiLi256ELi256ELNS4_4UMMA5MajorE0ELSM_0ELNSL_8SaturateE0EEEEEENS4_6LayoutINS5_IJSC_SC_SC_EEENS5_IJNSA_ILi0EEESS_SS_EEEEENS5_IJNS4_10UnderscoreESV_SV_EEEEENS4_18SM100_TMA_2SM_LOADENS4_14ComposedLayoutINS4_7SwizzleILi3ELi4ELi3EEENS4_18smem_ptr_flag_bitsILi8EEENSQ_INS5_IJNSA_ILi8EEENSA_ILi128EEEEEENS5_IJS15_SC_EEEEEEEvNS4_8identityESY_S19_vS1A_EENS_8epilogue10collective18CollectiveEpilogueINS1C_23Sm100TmaWarpSpecializedILi4ELi2ELi64ELb0ELb0EEEJNS5_IJS15_SF_SF_EEENS5_IJNSQ_IS15_SC_EENSQ_INSA_ILi64EEESC_EEEEEaSH_aSH_NS1C_6fusion15FusionCallbacksIS1G_NS1M_17LinearCombinationIaiaiLNS_15FloatRoundStyleE2EEES1H_S1L_JEEENS4_5SM1004TMEM4LOAD26SM100_TMEM_LOAD_32dp32b64xENS4_13SM90_TMA_LOADENSZ_INS10_ILi2ELi4ELi3EEES13_NSQ_INS5_IJS14_S1J_EEENS5_IJS1J_SC_EEEEEEENS4_39AutoVectorizingCopyWithAssumedAlignmentILi128EEENS4_14SM90_TMA_STOREES21_S23_S23_EEEvvEEEEvNT_6ParamsE,"",@"SHT_CUDA_INFO"
	.sectionflags	@""
	.align	4


	//----- nvinfo : EIATTR_CUDA_API_VERSION
	.align		4
        /*0000*/ 	.byte	0x04, 0x37
        /*0002*/ 	.short	(.L_32 - .L_31)
.L_31:
        /*0004*/ 	.word	0x00000082


	//----- nvinfo : EIATTR_KPARAM_INFO
	.align		4
.L_32:
        /*0008*/ 	.byte	0x04, 0x17
        /*000a*/ 	.short	(.L_34 - .L_33)
.L_33:
        /*000c*/ 	.word	0x00000000
        /*0010*/ 	.short	0x0000
        /*0012*/ 	.short	0x0000
        /*0014*/ 	.byte	0x00, 0xf0, 0x01, 0x20


	//----- nvinfo : EIATTR_AT_ENTRY_FRAGMENTS
	.align		4
.L_34:
        /*0018*/ 	.byte	0x04, 0x4f
        /*001a*/ 	.short	(.L_36 - .L_35)


	//   ....[0]....
.L_35:
        /*001c*/ 	.word	0x00000007


	//----- nvinfo : EIATTR_RESERVED_SMEM_USED
	.align		4
.L_36:
        /*0020*/ 	.byte	0x01, 0x41
	.zero		2


	//----- nvinfo : EIATTR_SPARSE_MMA_MASK
	.align		4
        /*0024*/ 	.byte	0x03, 0x50
        /*0026*/ 	.short	0x0000


	//----- nvinfo : EIATTR_TCGEN05_2CTA_USED
	.align		4
        /*0028*/ 	.byte	0x01, 0x52
	.zero		2


	//----- nvinfo : EIATTR_MAXREG_COUNT
	.align		4
        /*002c*/ 	.byte	0x03, 0x1b
        /*002e*/ 	.short	0x00ff


	//----- nvinfo : EIATTR_NUM_BARRIERS
	.align		4
        /*0030*/ 	.byte	0x02, 0x4c
        /*0032*/ 	.byte	0x07
	.zero		1


	//----- nvinfo : EIATTR_EXTERNS
	.align		4
        /*0034*/ 	.byte	0x04, 0x0f
        /*0036*/ 	.short	(.L_38 - .L_37)


	//   ....[0]....
	.align		4
.L_37:
        /*0038*/ 	.word	index@(__assertfail)


	//----- nvinfo : EIATTR_MERCURY_ISA_VERSION
	.align		4
.L_38:
        /*003c*/ 	.byte	0x03, 0x5f
        /*003e*/ 	.short	0x0101


	//----- nvinfo : EIATTR_INT_WARP_WIDE_INSTR_OFFSETS
	.align		4
        /*0040*/ 	.byte	0x04, 0x31
        /*0042*/ 	.short	(.L_40 - .L_39)


	//   ....[0]....
.L_39:
        /*0044*/ 	.word	0x00000c90


	//   ....[1]....
        /*0048*/ 	.word	0x00000d30


	//   ....[2]....
        /*004c*/ 	.word	0x000021c0


	//   ....[3]....
        /*0050*/ 	.word	0x00004020


	//   ....[4]....
        /*0054*/ 	.word	0x00004040


	//   ....[5]....
        /*0058*/ 	.word	0x00004070


	//   ....[6]....
        /*005c*/ 	.word	0x000049b0


	//   ....[7]....
        /*0060*/ 	.word	0x00004a20


	//   ....[8]....
        /*0064*/ 	.word	0x00004b00


	//   ....[9]....
        /*0068*/ 	.word	0x00004b80


	//   ....[10]....
        /*006c*/ 	.word	0x00004c90


	//   ....[11]....
        /*0070*/ 	.word	0x00004d20


	//   ....[12]....
        /*0074*/ 	.word	0x00004f00


	//   ....[13]....
        /*0078*/ 	.word	0x00005060


	//----- nvinfo : EIATTR_COOP_GROUP_MASK_REGIDS
	.align		4
.L_40:
        /*007c*/ 	.byte	0x04, 0x29
        /*007e*/ 	.short	(.L_42 - .L_41)


	//   ....[0]....
.L_41:
        /*0080*/ 	.word	0xffffffff


	//   ....[1]....
        /*0084*/ 	.word	0xffffffff


	//   ....[2]....
        /*0088*/ 	.word	0xffffffff


	//   ....[3]....
        /*008c*/ 	.word	0xffffffff


	//   ....[4]....
        /*0090*/ 	.word	0xffffffff


	//   ....[5]....
        /*0094*/ 	.word	0xffffffff


	//   ....[6]....
        /*0098*/ 	.word	0xffffffff


	//   ....[7]....
        /*009c*/ 	.word	0xffffffff


	//   ....[8]....
        /*00a0*/ 	.word	0xffffffff


	//   ....[9]....
        /*00a4*/ 	.word	0xffffffff


	//   ....[10]....
        /*00a8*/ 	.word	0xffffffff


	//   ....[11]....
        /*00ac*/ 	.word	0xffffffff


	//   ....[12]....
        /*00b0*/ 	.word	0xffffffff


	//   ....[13]....
        /*00b4*/ 	.word	0xffffffff


	//----- nvinfo : EIATTR_COOP_GROUP_INSTR_OFFSETS
	.align		4
.L_42:
        /*00b8*/ 	.byte	0x04, 0x28
        /*00ba*/ 	.short	(.L_44 - .L_43)


	//   ....[0]....
.L_43:
        /*00bc*/ 	.word	0x000000c0


	//   ....[1]....
        /*00c0*/ 	.word	0x00000500


	//   ....[2]....
        /*00c4*/ 	.word	0x00000640


	//   ....[3]....
        /*00c8*/ 	.word	0x000007d0


	//   ....[4]....
        /*00cc*/ 	.word	0x000008c0


	//   ....[5]....
        /*00d0*/ 	.word	0x00000a20


	//   ....[6]....
        /*00d4*/ 	.word	0x00000b70


	//   ....[7]....
        /*00d8*/ 	.word	0x00000db0


	//   ....[8]....
        /*00dc*/ 	.word	0x000020a0


	//   ....[9]....
        /*00e0*/ 	.word	0x00002d60


	//   ....[10]....
        /*00e4*/ 	.word	0x00003230


	//   ....[11]....
        /*00e8*/ 	.word	0x00003260


	//   ....[12]....
        /*00ec*/ 	.word	0x00003f20


	//   ....[13]....
        /*00f0*/ 	.word	0x00004130


	//----- nvinfo : EIATTR_VRC_CTA_INIT_COUNT
	.align		4
.L_44:
        /*00f4*/ 	.byte	0x02, 0x4a
        /*00f6*/ 	.byte	0x80
	.zero		1


	//----- nvinfo : EIATTR_SYSCALL_OFFSETS
	.align		4
        /*00f8*/ 	.byte	0x04, 0x46
        /*00fa*/ 	.short	(.L_46 - .L_45)


	//   ....[0]....
.L_45:
        /*00fc*/ 	.word	0x00005ae0


	//   ....[1]....
        /*0100*/ 	.word	0x00005c20


	//   ....[2]....
        /*0104*/ 	.word	0x00006480


	//   ....[3]....
        /*0108*/ 	.word	0x00007a80


	//   ....[4]....
        /*010c*/ 	.word	0x00009020


	//   ....[5]....
        /*0110*/ 	.word	0x0000a5f0


	//----- nvinfo : EIATTR_MBARRIER_INSTR_OFFSETS
	.align		4
.L_46:
        /*0114*/ 	.byte	0x04, 0x39
        /*0116*/ 	.short	(.L_48 - .L_47)


	//   ....[0]....
.L_47:
        /*0118*/ 	.word	0x000005f0
        /*011c*/ 	.word	0x000000ff
        /*0120*/ 	.word	0x00000000
        /*0124*/ 	.short	0x0100
        /*0126*/ 	.byte	0x08
	.zero		1


	//   ....[1]....
        /*0128*/ 	.word	0x00000600
        /*012c*/ 	.word	0x000000ff
        /*0130*/ 	.word	0x00000010
        /*0134*/ 	.short	0x0100
        /*0136*/ 	.byte	0x08
	.zero		1


	//   ....[2]....
        /*0138*/ 	.word	0x00000610
        /*013c*/ 	.word	0x000000ff
        /*0140*/ 	.word	0x00000008
        /*0144*/ 	.short	0x0100
        /*0146*/ 	.byte	0x08
	.zero		1


	//   ....[3]....
        /*0148*/ 	.word	0x00000620
        /*014c*/ 	.word	0x000000ff
        /*0150*/ 	.word	0x00000018
        /*0154*/ 	.short	0x0100
        /*0156*/ 	.byte	0x08
	.zero		1


	//   ....[4]....
        /*0158*/ 	.word	0x00000740
        /*015c*/ 	.word	0x000000ff
        /*0160*/ 	.word	0x00000020
        /*0164*/ 	.short	0x0100
        /*0166*/ 	.byte	0x09
	.zero		1


	//   ....[5]....
        /*0168*/ 	.word	0x00000750
        /*016c*/ 	.word	0x000000ff
        /*0170*/ 	.word	0x00000040
        /*0174*/ 	.short	0x0100
        /*0176*/ 	.byte	0x09
	.zero		1


	//   ....[6]....
        /*0178*/ 	.word	0x00000760
        /*017c*/ 	.word	0x000000ff
        /*0180*/ 	.word	0x00000028
        /*0184*/ 	.short	0x0100
        /*0186*/ 	.byte	0x09
	.zero		1


	//   ....[7]....
        /*0188*/ 	.word	0x00000770
        /*018c*/ 	.word	0x000000ff
        /*0190*/ 	.word	0x00000048
        /*0194*/ 	.short	0x0100
        /*0196*/ 	.byte	0x09
	.zero		1


	//   ....[8]....
        /*0198*/ 	.word	0x00000780
        /*019c*/ 	.word	0x000000ff
        /*01a0*/ 	.word	0x00000030
        /*01a4*/ 	.short	0x0100
        /*01a6*/ 	.byte	0x09
	.zero		1


	//   ....[9]....
        /*01a8*/ 	.word	0x00000790
        /*01ac*/ 	.word	0x000000ff
        /*01b0*/ 	.word	0x00000050
        /*01b4*/ 	.short	0x0100
        /*01b6*/ 	.byte	0x09
	.zero		1


	//   ....[10]....
        /*01b8*/ 	.word	0x000007a0
        /*01bc*/ 	.word	0x000000ff
        /*01c0*/ 	.word	0x00000038
        /*01c4*/ 	.short	0x0100
        /*01c6*/ 	.byte	0x09
	.zero		1


	//   ....[11]....
        /*01c8*/ 	.word	0x000007b0
        /*01cc*/ 	.word	0x000000ff
        /*01d0*/ 	.word	0x00000058
        /*01d4*/ 	.short	0x0100
        /*01d6*/ 	.byte	0x09
	.zero		1


	//   ....[12]....
        /*01d8*/ 	.word	0x00000890
        /*01dc*/ 	.word	0x000000ff
        /*01e0*/ 	.word	0x00000060
        /*01e4*/ 	.short	0x0100
        /*01e6*/ 	.byte	0x08
	.zero		1


	//   ....[13]....
        /*01e8*/ 	.word	0x000008a0
        /*01ec*/ 	.word	0x000000ff
        /*01f0*/ 	.word	0x00000068
        /*01f4*/ 	.short	0x0100
        /*01f6*/ 	.byte	0x08
	.zero		1


	//   ....[14]....
        /*01f8*/ 	.word	0x000009d0
        /*01fc*/ 	.word	0x000000ff
        /*0200*/ 	.word	0x00000070
        /*0204*/ 	.short	0x0100
        /*0206*/ 	.byte	0x08
	.zero		1


	//   ....[15]....
        /*0208*/ 	.word	0x000009e0
        /*020c*/ 	.word	0x000000ff
        /*0210*/ 	.word	0x00000080
        /*0214*/ 	.short	0x0100
        /*0216*/ 	.byte	0x08
	.zero		1


	//   ....[16]....
        /*0218*/ 	.word	0x000009f0
        /*021c*/ 	.word	0x000000ff
        /*0220*/ 	.word	0x00000078
        /*0224*/ 	.short	0x0100
        /*0226*/ 	.byte	0x08
	.zero		1


	//   ....[17]....
        /*0228*/ 	.word	0x00000a00
        /*022c*/ 	.word	0x000000ff
        /*0230*/ 	.word	0x00000088
        /*0234*/ 	.short	0x0100
        /*0236*/ 	.byte	0x08
	.zero		1


	//   ....[18]....
        /*0238*/ 	.word	0x00000b20
        /*023c*/ 	.word	0x000000ff
        /*0240*/ 	.word	0x00000090
        /*0244*/ 	.short	0x0100
        /*0246*/ 	.byte	0x09
	.zero		1


	//   ....[19]....
        /*0248*/ 	.word	0x00000b30
        /*024c*/ 	.word	0x000000ff
        /*0250*/ 	.word	0x000000a0
        /*0254*/ 	.short	0x0100
        /*0256*/ 	.byte	0x09
	.zero		1


	//   ....[20]....
        /*0258*/ 	.word	0x00000b40
        /*025c*/ 	.word	0x000000ff
        /*0260*/ 	.word	0x00000098
        /*0264*/ 	.short	0x0100
        /*0266*/ 	.byte	0x09
	.zero		1


	//   ....[21]....
        /*0268*/ 	.word	0x00000b50
        /*026c*/ 	.word	0x000000ff
        /*0270*/ 	.word	0x000000a8
        /*0274*/ 	.short	0x0100
        /*0276*/ 	.byte	0x09
	.zero		1


	//   ....[22]....
        /*0278*/ 	.word	0x00000c40
        /*027c*/ 	.word	0x000000ff
        /*0280*/ 	.word	0x000000b0
        /*0284*/ 	.short	0x0100
        /*0286*/ 	.byte	0x08
	.zero		1


	//   ....[23]....
        /*0288*/ 	.word	0x00000c50
        /*028c*/ 	.word	0x000000ff
        /*0290*/ 	.word	0x000000c0
        /*0294*/ 	.short	0x0100
        /*0296*/ 	.byte	0x08
	.zero		1


	//   ....[24]....
        /*0298*/ 	.word	0x00000c60
        /*029c*/ 	.word	0x000000ff
        /*02a0*/ 	.word	0x000000b8
        /*02a4*/ 	.short	0x0100
        /*02a6*/ 	.byte	0x08
	.zero		1


	//   ....[25]....
        /*02a8*/ 	.word	0x00000c70
        /*02ac*/ 	.word	0x000000ff
        /*02b0*/ 	.word	0x000000c8
        /*02b4*/ 	.short	0x0100
        /*02b6*/ 	.byte	0x08
	.zero		1


	//   ....[26]....
        /*02b8*/ 	.word	0x00000d60
        /*02bc*/ 	.word	0x000000ff
        /*02c0*/ 	.word	0x000000d0
        /*02c4*/ 	.short	0x0100
        /*02c6*/ 	.byte	0x06
	.zero		1


	//   ....[27]....
        /*02c8*/ 	.word	0x00001770
        /*02cc*/ 	.word	0x00000003
        /*02d0*/ 	.word	0x000000c0
        /*02d4*/ 	.short	0x010a
        /*02d6*/ 	.byte	0xff
	.zero		1


	//   ....[28]....
        /*02d8*/ 	.word	0x000017a0
        /*02dc*/ 	.word	0x00000003
        /*02e0*/ 	.word	0x000000b0
        /*02e4*/ 	.short	0x0101
        /*02e6*/ 	.byte	0xff
	.zero		1


	//   ....[29]....
        /*02e8*/ 	.word	0x000018a0
        /*02ec*/ 	.word	0x000000ff
        /*02f0*/ 	.word	0x00000010
        /*02f4*/ 	.short	0x010a
        /*02f6*/ 	.byte	0x08
	.zero		1


	//   ....[30]....
        /*02f8*/ 	.word	0x00001960
        /*02fc*/ 	.word	0x000000ff
        /*0300*/ 	.word	0x00000010
        /*0304*/ 	.short	0x010a
        /*0306*/ 	.byte	0x21
	.zero		1


	//   ....[31]....
        /*0308*/ 	.word	0x00001b10
        /*030c*/ 	.word	0x000000ff
        /*0310*/ 	.word	0x00000010
        /*0314*/ 	.short	0x010a
        /*0316*/ 	.byte	0x08
	.zero		1


	//   ....[32]....
        /*0318*/ 	.word	0x00001cc0
        /*031c*/ 	.word	0x000000ff
        /*0320*/ 	.word	0x00000068
        /*0324*/ 	.short	0x0101
        /*0326*/ 	.byte	0x04
	.zero		1


	//   ....[33]....
        /*0328*/ 	.word	0x00001ce0
        /*032c*/ 	.word	0x000000ff
        /*0330*/ 	.word	0x00000010
        /*0334*/ 	.short	0x010a
        /*0336*/ 	.byte	0x08
	.zero		1


	//   ....[34]....
        /*0338*/ 	.word	0x00001d60
        /*033c*/ 	.word	0x000000ff
        /*0340*/ 	.word	0x00000010
        /*0344*/ 	.short	0x010a
        /*0346*/ 	.byte	0x21
	.zero		1


	//   ....[35]....
        /*0348*/ 	.word	0x00001ef0
        /*034c*/ 	.word	0x000000ff
        /*0350*/ 	.word	0x00000010
        /*0354*/ 	.short	0x010a
        /*0356*/ 	.byte	0x08
	.zero		1


	//   ....[36]....
        /*0358*/ 	.word	0x000020d0
        /*035c*/ 	.word	0x00000002
        /*0360*/ 	.word	0x00000070
        /*0364*/ 	.short	0x010a
        /*0366*/ 	.byte	0xff
	.zero		1


	//   ....[37]....
        /*0368*/ 	.word	0x00002190
        /*036c*/ 	.word	0x00000002
        /*0370*/ 	.word	0x00000000
        /*0374*/ 	.short	0x0101
        /*0376*/ 	.byte	0xff
	.zero		1


	//   ....[38]....
        /*0378*/ 	.word	0x000026f0
        /*037c*/ 	.word	0x000000ff
        /*0380*/ 	.word	0x00000000
        /*0384*/ 	.short	0x010a
        /*0386*/ 	.byte	0x04
	.zero		1


	//   ....[39]....
        /*0388*/ 	.word	0x00002790
        /*038c*/ 	.word	0x00000000
        /*0390*/ 	.word	0x00000000
        /*0394*/ 	.short	0x010a
        /*0396*/ 	.byte	0xff
	.zero		1


	//   ....[40]....
        /*0398*/ 	.word	0x000028c0
        /*039c*/ 	.word	0x00000000
        /*03a0*/ 	.word	0x000000b0
        /*03a4*/ 	.short	0x010a
        /*03a6*/ 	.byte	0xff
	.zero		1


	//   ....[41]....
        /*03a8*/ 	.word	0x00002930
        /*03ac*/ 	.word	0x00000004
        /*03b0*/ 	.word	0x00000000
        /*03b4*/ 	.short	0x0101
        /*03b6*/ 	.byte	0xff
	.zero		1


	//   ....[42]....
        /*03b8*/ 	.word	0x00002950
        /*03bc*/ 	.word	0x000000ff
        /*03c0*/ 	.word	0x00000080
        /*03c4*/ 	.short	0x010a
        /*03c6*/ 	.byte	0x05
	.zero		1


	//   ....[43]....
        /*03c8*/ 	.word	0x00002a70
        /*03cc*/ 	.word	0x00000000
        /*03d0*/ 	.word	0x00000070
        /*03d4*/ 	.short	0x010a
        /*03d6*/ 	.byte	0xff
	.zero		1


	//   ....[44]....
        /*03d8*/ 	.word	0x00002b70
        /*03dc*/ 	.word	0x00000000
        /*03e0*/ 	.word	0x00000000
        /*03e4*/ 	.short	0x0101
        /*03e6*/ 	.byte	0xff
	.zero		1


	//   ....[45]....
        /*03e8*/ 	.word	0x00002c00
        /*03ec*/ 	.word	0x000000ff
        /*03f0*/ 	.word	0x00000080
        /*03f4*/ 	.short	0x0106
        /*03f6*/ 	.byte	0x05
	.zero		1


	//   ....[46]....
        /*03f8*/ 	.word	0x00002c20
        /*03fc*/ 	.word	0x000000ff
        /*0400*/ 	.word	0x00000080
        /*0404*/ 	.short	0x010a
        /*0406*/ 	.byte	0x05
	.zero		1


	//   ....[47]....
        /*0408*/ 	.word	0x00002cb0
        /*040c*/ 	.word	0x000000ff
        /*0410*/ 	.word	0x00000080
        /*0414*/ 	.short	0x0106
        /*0416*/ 	.byte	0x04
	.zero		1


	//   ....[48]....
        /*0418*/ 	.word	0x00002cf0
        /*041c*/ 	.word	0x00000000
        /*0420*/ 	.word	0x00000080
        /*0424*/ 	.short	0x010a
        /*0426*/ 	.byte	0xff
	.zero		1


	//   ....[49]....
        /*0428*/ 	.word	0x00002f30
        /*042c*/ 	.word	0x000000ff
        /*0430*/ 	.word	0x00000008
        /*0434*/ 	.short	0x010a
        /*0436*/ 	.byte	0x06
	.zero		1


	//   ....[50]....
        /*0438*/ 	.word	0x00002f50
        /*043c*/ 	.word	0x000000ff
        /*0440*/ 	.word	0x00000008
        /*0444*/ 	.short	0x010a
        /*0446*/ 	.byte	0x06
	.zero		1


	//   ....[51]....
        /*0448*/ 	.word	0x000030e0
        /*044c*/ 	.word	0x000000ff
        /*0450*/ 	.word	0x00000008
        /*0454*/ 	.short	0x010a
        /*0456*/ 	.byte	0x06
	.zero		1


	//   ....[52]....
        /*0458*/ 	.word	0x00003100
        /*045c*/ 	.word	0x000000ff
        /*0460*/ 	.word	0x00000008
        /*0464*/ 	.short	0x010a
        /*0466*/ 	.byte	0x06
	.zero		1


	//   ....[53]....
        /*0468*/ 	.word	0x000031c0
        /*046c*/ 	.word	0x000000ff
        /*0470*/ 	.word	0x00000000
        /*0474*/ 	.short	0x0101
        /*0476*/ 	.byte	0x07
	.zero		1


	//   ....[54]....
        /*0478*/ 	.word	0x00003580
        /*047c*/ 	.word	0x00000000
        /*0480*/ 	.word	0x00000070
        /*0484*/ 	.short	0x010a
        /*0486*/ 	.byte	0xff
	.zero		1


	//   ....[55]....
        /*0488*/ 	.word	0x00003640
        /*048c*/ 	.word	0x00000000
        /*0490*/ 	.word	0x00000000
        /*0494*/ 	.short	0x0101
        /*0496*/ 	.byte	0xff
	.zero		1


	//   ....[56]....
        /*0498*/ 	.word	0x000036f0
        /*049c*/ 	.word	0x000000ff
        /*04a0*/ 	.word	0x00000000
        /*04a4*/ 	.short	0x010a
        /*04a6*/ 	.byte	0x09
	.zero		1


	//   ....[57]....
        /*04a8*/ 	.word	0x00003710
        /*04ac*/ 	.word	0x000000ff
        /*04b0*/ 	.word	0x000000a0
        /*04b4*/ 	.short	0x010a
        /*04b6*/ 	.byte	0x08
	.zero		1


	//   ....[58]....
        /*04b8*/ 	.word	0x000037c0
        /*04bc*/ 	.word	0x000000ff
        /*04c0*/ 	.word	0x00000000
        /*04c4*/ 	.short	0x010a
        /*04c6*/ 	.byte	0x0e
	.zero		1


	//   ....[59]....
        /*04c8*/ 	.word	0x000038f0
        /*04cc*/ 	.word	0x000000ff
        /*04d0*/ 	.word	0x00000000
        /*04d4*/ 	.short	0x010a
        /*04d6*/ 	.byte	0x26
	.zero		1


	//   ....[60]....
        /*04d8*/ 	.word	0x00003d30
        /*04dc*/ 	.word	0x000000ff
        /*04e0*/ 	.word	0x00000000
        /*04e4*/ 	.short	0x010a
        /*04e6*/ 	.byte	0x05
	.zero		1


	//   ....[61]....
        /*04e8*/ 	.word	0x00003dd0
        /*04ec*/ 	.word	0x00000000
        /*04f0*/ 	.word	0x00000000
        /*04f4*/ 	.short	0x010a
        /*04f6*/ 	.byte	0xff
	.zero		1


	//   ....[62]....
        /*04f8*/ 	.word	0x00003e10
        /*04fc*/ 	.word	0x00000000
        /*0500*/ 	.word	0x00000000
        /*0504*/ 	.short	0x010a
        /*0506*/ 	.byte	0xff
	.zero		1


	//   ....[63]....
        /*0508*/ 	.word	0x00003e80
        /*050c*/ 	.word	0x000000ff
        /*0510*/ 	.word	0x00000000
        /*0514*/ 	.short	0x0101
        /*0516*/ 	.byte	0x05
	.zero		1


	//   ....[64]....
        /*0518*/ 	.word	0x00003ec0
        /*051c*/ 	.word	0x000000ff
        /*0520*/ 	.word	0x000000d0
        /*0524*/ 	.short	0x010a
        /*0526*/ 	.byte	0x07
	.zero		1


	//   ....[65]....
        /*0528*/ 	.word	0x00003f10
        /*052c*/ 	.word	0x000000ff
        /*0530*/ 	.word	0x00000000
        /*0534*/ 	.short	0x0101
        /*0536*/ 	.byte	0x05
	.zero		1


	//   ....[66]....
        /*0538*/ 	.word	0x00004360
        /*053c*/ 	.word	0x00000000
        /*0540*/ 	.word	0x00000070
        /*0544*/ 	.short	0x010a
        /*0546*/ 	.byte	0xff
	.zero		1


	//   ....[67]....
        /*0548*/ 	.word	0x00004420
        /*054c*/ 	.word	0x00000000
        /*0550*/ 	.word	0x00000000
        /*0554*/ 	.short	0x0101
        /*0556*/ 	.byte	0xff
	.zero		1


	//   ....[68]....
        /*0558*/ 	.word	0x00004740
        /*055c*/ 	.word	0x000000ff
        /*0560*/ 	.word	0x00000068
        /*0564*/ 	.short	0x010a
        /*0566*/ 	.byte	0x06
	.zero		1


	//   ....[69]....
        /*0568*/ 	.word	0x00004930
        /*056c*/ 	.word	0x000000ff
        /*0570*/ 	.word	0x00000040
        /*0574*/ 	.short	0x010a
        /*0576*/ 	.byte	0x06
	.zero		1


	//   ....[70]....
        /*0578*/ 	.word	0x00004aa0
        /*057c*/ 	.word	0x000000ff
        /*0580*/ 	.word	0x00000020
        /*0584*/ 	.short	0x010b
        /*0586*/ 	.byte	0x06
	.zero		1


	//   ....[71]....
        /*0588*/ 	.word	0x00004ab0
        /*058c*/ 	.word	0x000000ff
        /*0590*/ 	.word	0x00000000
        /*0594*/ 	.short	0x0101
        /*0596*/ 	.byte	0x08
	.zero		1


	//   ....[72]....
        /*0598*/ 	.word	0x00004ad0
        /*059c*/ 	.word	0x000000ff
        /*05a0*/ 	.word	0x00000048
        /*05a4*/ 	.short	0x010a
        /*05a6*/ 	.byte	0x06
	.zero		1


	//   ....[73]....
        /*05a8*/ 	.word	0x00004c30
        /*05ac*/ 	.word	0x000000ff
        /*05b0*/ 	.word	0x00000028
        /*05b4*/ 	.short	0x010b
        /*05b6*/ 	.byte	0x06
	.zero		1


	//   ....[74]....
        /*05b8*/ 	.word	0x00004c40
        /*05bc*/ 	.word	0x000000ff
        /*05c0*/ 	.word	0x00000000
        /*05c4*/ 	.short	0x0101
        /*05c6*/ 	.byte	0x08
	.zero		1


	//   ....[75]....
        /*05c8*/ 	.word	0x00004c50
        /*05cc*/ 	.word	0x000000ff
        /*05d0*/ 	.word	0x00000050
        /*05d4*/ 	.short	0x010a
        /*05d6*/ 	.byte	0x06
	.zero		1


	//   ....[76]....
        /*05d8*/ 	.word	0x00004df0
        /*05dc*/ 	.word	0x000000ff
        /*05e0*/ 	.word	0x00000030
        /*05e4*/ 	.short	0x010b
        /*05e6*/ 	.byte	0x06
	.zero		1


	//   ....[77]....
        /*05e8*/ 	.word	0x00004e60
        /*05ec*/ 	.word	0x000000ff
        /*05f0*/ 	.word	0x00000000
        /*05f4*/ 	.short	0x0101
        /*05f6*/ 	.byte	0x08
	.zero		1


	//   ....[78]....
        /*05f8*/ 	.word	0x00004e90
        /*05fc*/ 	.word	0x000000ff
        /*0600*/ 	.word	0x00000058
        /*0604*/ 	.short	0x010a
        /*0606*/ 	.byte	0x06
	.zero		1


	//   ....[79]....
        /*0608*/ 	.word	0x000050a0
        /*060c*/ 	.word	0x000000ff
        /*0610*/ 	.word	0x00000038
        /*0614*/ 	.short	0x010b
        /*0616*/ 	.byte	0x06
	.zero		1


	//   ....[80]....
        /*0618*/ 	.word	0x000050c0
        /*061c*/ 	.word	0x000000ff
        /*0620*/ 	.word	0x00000000
        /*0624*/ 	.short	0x0101
        /*0626*/ 	.byte	0x0d
	.zero		1


	//   ....[81]....
        /*0628*/ 	.word	0x000050f0
        /*062c*/ 	.word	0x000000ff
        /*0630*/ 	.word	0x00000040
        /*0634*/ 	.short	0x010a
        /*0636*/ 	.byte	0x06
	.zero		1


	//   ....[82]....
        /*0638*/ 	.word	0x00005110
        /*063c*/ 	.word	0x000000ff
        /*0640*/ 	.word	0x00000048
        /*0644*/ 	.short	0x010a
        /*0646*/ 	.byte	0x06
	.zero		1


	//   ....[83]....
        /*0648*/ 	.word	0x00005130
        /*064c*/ 	.word	0x000000ff
        /*0650*/ 	.word	0x00000050
        /*0654*/ 	.short	0x010a
        /*0656*/ 	.byte	0x06
	.zero		1


	//   ....[84]....
        /*0658*/ 	.word	0x00005170
        /*065c*/ 	.word	0x00000000
        /*0660*/ 	.word	0x00000058
        /*0664*/ 	.short	0x010a
        /*0666*/ 	.byte	0xff
	.zero		1


	//   ....[85]....
        /*0668*/ 	.word	0x000054b0
        /*066c*/ 	.word	0x00000000
        /*0670*/ 	.word	0x00000070
        /*0674*/ 	.short	0x010a
        /*0676*/ 	.byte	0xff
	.zero		1


	//   ....[86]....
        /*0678*/ 	.word	0x000055c0
        /*067c*/ 	.word	0x00000000
        /*0680*/ 	.word	0x00000000
        /*0684*/ 	.short	0x0101
        /*0686*/ 	.byte	0xff
	.zero		1


	//   ....[87]....
        /*0688*/ 	.word	0x00006020
        /*068c*/ 	.word	0x00000003
        /*0690*/ 	.word	0x00000020
        /*0694*/ 	.short	0x010a
        /*0696*/ 	.byte	0xff
	.zero		1


	//   ....[88]....
        /*0698*/ 	.word	0x00006060
        /*069c*/ 	.word	0x000000ab
        /*06a0*/ 	.word	0x00000090
        /*06a4*/ 	.short	0x010a
        /*06a6*/ 	.byte	0xff
	.zero		1


	//   ....[89]....
        /*06a8*/ 	.word	0x000061a0
        /*06ac*/ 	.word	0x00000003
        /*06b0*/ 	.word	0x00000020
        /*06b4*/ 	.short	0x010a
        /*06b6*/ 	.byte	0xff
	.zero		1


	//   ....[90]....
        /*06b8*/ 	.word	0x000062e0
        /*06bc*/ 	.word	0x00000000
        /*06c0*/ 	.word	0x00000000
        /*06c4*/ 	.short	0x0101
        /*06c6*/ 	.byte	0xff
	.zero		1


	//   ....[91]....
        /*06c8*/ 	.word	0x00006360
        /*06cc*/ 	.word	0x000000ab
        /*06d0*/ 	.word	0x00000090
        /*06d4*/ 	.short	0x010a
        /*06d6*/ 	.byte	0xff
	.zero		1


	//   ....[92]....
        /*06d8*/ 	.word	0x000076f0
        /*06dc*/ 	.word	0x00000075
        /*06e0*/ 	.word	0x00000020
        /*06e4*/ 	.short	0x010a
        /*06e6*/ 	.byte	0xff
	.zero		1


	//   ....[93]....
        /*06e8*/ 	.word	0x000077c0
        /*06ec*/ 	.word	0x00000075
        /*06f0*/ 	.word	0x00000020
        /*06f4*/ 	.short	0x010a
        /*06f6*/ 	.byte	0xff
	.zero		1


	//   ....[94]....
        /*06f8*/ 	.word	0x00007900
        /*06fc*/ 	.word	0x00000000
        /*0700*/ 	.word	0x00000000
        /*0704*/ 	.short	0x0101
        /*0706*/ 	.byte	0xff
	.zero		1


	//   ....[95]....
        /*0708*/ 	.word	0x00008c90
        /*070c*/ 	.word	0x00000000
        /*0710*/ 	.word	0x00000020
        /*0714*/ 	.short	0x010a
        /*0716*/ 	.byte	0xff
	.zero		1


	//   ....[96]....
        /*0718*/ 	.word	0x00008d60
        /*071c*/ 	.word	0x00000000
        /*0720*/ 	.word	0x00000020
        /*0724*/ 	.short	0x010a
        /*0726*/ 	.byte	0xff
	.zero		1


	//   ....[97]....
        /*0728*/ 	.word	0x00008ea0
        /*072c*/ 	.word	0x00000000
        /*0730*/ 	.word	0x00000000
        /*0734*/ 	.short	0x0101
        /*0736*/ 	.byte	0xff
	.zero		1


	//   ....[98]....
        /*0738*/ 	.word	0x0000a260
        /*073c*/ 	.word	0x00000000
        /*0740*/ 	.word	0x00000020
        /*0744*/ 	.short	0x010a
        /*0746*/ 	.byte	0xff
	.zero		1


	//   ....[99]....
        /*0748*/ 	.word	0x0000a330
        /*074c*/ 	.word	0x00000000
        /*0750*/ 	.word	0x00000020
        /*0754*/ 	.short	0x010a
        /*0756*/ 	.byte	0xff
	.zero		1


	//   ....[100]....
        /*0758*/ 	.word	0x0000a470
        /*075c*/ 	.word	0x00000000
        /*0760*/ 	.word	0x00000000
        /*0764*/ 	.short	0x0101
        /*0766*/ 	.byte	0xff
	.zero		1


	//   ....[101]....
        /*0768*/ 	.word	0x0000a770
        /*076c*/ 	.word	0x000000ab
        /*0770*/ 	.word	0x00000000
        /*0774*/ 	.short	0x0101
        /*0776*/ 	.byte	0xff
	.zero		1


	//   ....[102]....
        /*0778*/ 	.word	0x0000b9e0
        /*077c*/ 	.word	0x00000003
        /*0780*/ 	.word	0x000000c0
        /*0784*/ 	.short	0x010a
        /*0786*/ 	.byte	0xff
	.zero		1


	//   ....[103]....
        /*0788*/ 	.word	0x0000ba40
        /*078c*/ 	.word	0x00000002
        /*0790*/ 	.word	0x00000010
        /*0794*/ 	.short	0x010a
        /*0796*/ 	.byte	0xff
	.zero		1


	//   ....[104]....
        /*0798*/ 	.word	0x0000baa0
        /*079c*/ 	.word	0x00000002
        /*07a0*/ 	.word	0x00000010
        /*07a4*/ 	.short	0x010a
        /*07a6*/ 	.byte	0xff
	.zero		1


	//   ....[105]....
        /*07a8*/ 	.word	0x0000baf0
        /*07ac*/ 	.word	0x00000002
        /*07b0*/ 	.word	0x00000070
        /*07b4*/ 	.short	0x010a
        /*07b6*/ 	.byte	0xff
	.zero		1


	//   ....[106]....
        /*07b8*/ 	.word	0x0000bb50
        /*07bc*/ 	.word	0x00000000
        /*07c0*/ 	.word	0x00000000
        /*07c4*/ 	.short	0x010a
        /*07c6*/ 	.byte	0xff
	.zero		1


	//   ....[107]....
        /*07c8*/ 	.word	0x0000bba0
        /*07cc*/ 	.word	0x00000000
        /*07d0*/ 	.word	0x000000b0
        /*07d4*/ 	.short	0x010a
        /*07d6*/ 	.byte	0xff
	.zero		1


	//   ....[108]....
        /*07d8*/ 	.word	0x0000bc00
        /*07dc*/ 	.word	0x00000000
        /*07e0*/ 	.word	0x00000080
        /*07e4*/ 	.short	0x010a
        /*07e6*/ 	.byte	0xff
	.zero		1


	//   ....[109]....
        /*07e8*/ 	.word	0x0000bc50
        /*07ec*/ 	.word	0x00000000
        /*07f0*/ 	.word	0x00000070
        /*07f4*/ 	.short	0x010a
        /*07f6*/ 	.byte	0xff
	.zero		1


	//   ....[110]....
        /*07f8*/ 	.word	0x0000bcb0
        /*07fc*/ 	.word	0x00000000
        /*0800*/ 	.word	0x00000080
        /*0804*/ 	.short	0x010a
        /*0806*/ 	.byte	0xff
	.zero		1


	//   ....[111]....
        /*0808*/ 	.word	0x0000bd10
        /*080c*/ 	.word	0x00000004
        /*0810*/ 	.word	0x00000008
        /*0814*/ 	.short	0x010a
        /*0816*/ 	.byte	0xff
	.zero		1


	//   ....[112]....
        /*0818*/ 	.word	0x0000bdf0
        /*081c*/ 	.word	0x00000002
        /*0820*/ 	.word	0x00000008
        /*0824*/ 	.short	0x010a
        /*0826*/ 	.byte	0xff
	.zero		1


	//   ....[113]....
        /*0828*/ 	.word	0x0000be40
        /*082c*/ 	.word	0x00000000
        /*0830*/ 	.word	0x00000070
        /*0834*/ 	.short	0x010a
        /*0836*/ 	.byte	0xff
	.zero		1


	//   ....[114]....
        /*0838*/ 	.word	0x0000bea0
        /*083c*/ 	.word	0x00000000
        /*0840*/ 	.word	0x000000a0
        /*0844*/ 	.short	0x010a
        /*0846*/ 	.byte	0xff
	.zero		1


	//   ....[115]....
        /*0848*/ 	.word	0x0000bf00
        /*084c*/ 	.word	0x00000000
        /*0850*/ 	.word	0x00000000
        /*0854*/ 	.short	0x010a
        /*0856*/ 	.byte	0xff
	.zero		1


	//   ....[116]....
        /*0858*/ 	.word	0x0000bf60
        /*085c*/ 	.word	0x00000000
        /*0860*/ 	.word	0x00000000
        /*0864*/ 	.short	0x010a
        /*0866*/ 	.byte	0xff
	.zero		1


	//   ....[117]....
        /*0868*/ 	.word	0x0000bfc0
        /*086c*/ 	.word	0x00000000
        /*0870*/ 	.word	0x000000d0
        /*0874*/ 	.short	0x010a
        /*0876*/ 	.byte	0xff
	.zero		1


	//   ....[118]....
        /*0878*/ 	.word	0x0000c010
        /*087c*/ 	.word	0x00000000
        /*0880*/ 	.word	0x00000070
        /*0884*/ 	.short	0x010a
        /*0886*/ 	.byte	0xff
	.zero		1


	//   ....[119]....
        /*0888*/ 	.word	0x0000c070
        /*088c*/ 	.word	0x00000000
        /*0890*/ 	.word	0x00000068
        /*0894*/ 	.short	0x010a
        /*0896*/ 	.byte	0xff
	.zero		1


	//   ....[120]....
        /*0898*/ 	.word	0x0000c0d0
        /*089c*/ 	.word	0x00000003
        /*08a0*/ 	.word	0x00000040
        /*08a4*/ 	.short	0x010a
        /*08a6*/ 	.byte	0xff
	.zero		1


	//   ....[121]....
        /*08a8*/ 	.word	0x0000c130
        /*08ac*/ 	.word	0x00000003
        /*08b0*/ 	.word	0x00000048
        /*08b4*/ 	.short	0x010a
        /*08b6*/ 	.byte	0xff
	.zero		1


	//   ....[122]....
        /*08b8*/ 	.word	0x0000c190
        /*08bc*/ 	.word	0x00000003
        /*08c0*/ 	.word	0x00000050
        /*08c4*/ 	.short	0x010a
        /*08c6*/ 	.byte	0xff
	.zero		1


	//   ....[123]....
        /*08c8*/ 	.word	0x0000c1f0
        /*08cc*/ 	.word	0x00000003
        /*08d0*/ 	.word	0x00000058
        /*08d4*/ 	.short	0x010a
        /*08d6*/ 	.byte	0xff
	.zero		1


	//   ....[124]....
        /*08d8*/ 	.word	0x0000c250
        /*08dc*/ 	.word	0x00000000
        /*08e0*/ 	.word	0x00000040
        /*08e4*/ 	.short	0x010a
        /*08e6*/ 	.byte	0xff
	.zero		1


	//   ....[125]....
        /*08e8*/ 	.word	0x0000c2b0
        /*08ec*/ 	.word	0x00000000
        /*08f0*/ 	.word	0x00000048
        /*08f4*/ 	.short	0x010a
        /*08f6*/ 	.byte	0xff
	.zero		1


	//   ....[126]....
        /*08f8*/ 	.word	0x0000c310
        /*08fc*/ 	.word	0x00000000
        /*0900*/ 	.word	0x00000050
        /*0904*/ 	.short	0x010a
        /*0906*/ 	.byte	0xff
	.zero		1


	//   ....[127]....
        /*0908*/ 	.word	0x0000c360
        /*090c*/ 	.word	0x00000000
        /*0910*/ 	.word	0x00000070
        /*0914*/ 	.short	0x010a
        /*0916*/ 	.byte	0xff
	.zero		1


	//   ....[128]....
        /*0918*/ 	.word	0x0000c3b0
        /*091c*/ 	.word	0x00000003
        /*0920*/ 	.word	0x00000020
        /*0924*/ 	.short	0x010a
        /*0926*/ 	.byte	0xff
	.zero		1


	//   ....[129]....
        /*0928*/ 	.word	0x0000c400
        /*092c*/ 	.word	0x000000ab
        /*0930*/ 	.word	0x00000090
        /*0934*/ 	.short	0x010a
        /*0936*/ 	.byte	0xff
	.zero		1


	//   ....[130]....
        /*0938*/ 	.word	0x0000c450
        /*093c*/ 	.word	0x00000075
        /*0940*/ 	.word	0x00000020
        /*0944*/ 	.short	0x010a
        /*0946*/ 	.byte	0xff
	.zero		1


	//   ....[131]....
        /*0948*/ 	.word	0x0000c4a0
        /*094c*/ 	.word	0x00000000
        /*0950*/ 	.word	0x00000020
        /*0954*/ 	.short	0x010a
        /*0956*/ 	.byte	0xff
	.zero		1


	//   ....[132]....
        /*0958*/ 	.word	0x0000c4f0
        /*095c*/ 	.word	0x00000000
        /*0960*/ 	.word	0x00000020
        /*0964*/ 	.short	0x010a
        /*0966*/ 	.byte	0xff
	.zero		1


	//----- nvinfo : EIATTR_NUM_MBARRIERS
	.align		4
.L_48:
        /*0968*/ 	.byte	0x03, 0x38
        /*096a*/ 	.short	0x001b


	//----- nvinfo : EIATTR_EXIT_INSTR_OFFSETS
	.align		4
        /*096c*/ 	.byte	0x04, 0x1c
        /*096e*/ 	.short	(.L_50 - .L_49)


	//   ....[0]....
.L_49:
        /*0970*/ 	.word	0x000027c0


	//   ....[1]....
        /*0974*/ 	.word	0x00002cc0


	//   ....[2]....
        /*0978*/ 	.word	0x00002d20


	//   ....[3]....
        /*097c*/ 	.word	0x00004140


	//   ....[4]....
        /*0980*/ 	.word	0x000051a0


	//   ....[5]....
        /*0984*/ 	.word	0x000051e0


	//   ....[6]....
        /*0988*/ 	.word	0x0000b9d0


	//----- nvinfo : EIATTR_MAX_THREADS
	.align		4
.L_50:
        /*098c*/ 	.byte	0x04, 0x05
        /*098e*/ 	.short	(.L_52 - .L_51)
.L_51:
        /*0990*/ 	.word	0x00000100
        /*0994*/ 	.word	0x00000001
        /*0998*/ 	.word	0x00000001


	//----- nvinfo : EIATTR_CRS_STACK_SIZE
	.align		4
.L_52:
        /*099c*/ 	.byte	0x04, 0x1e
        /*099e*/ 	.short	(.L_54 - .L_53)
.L_53:
        /*09a0*/ 	.word	0x00000000


	//----- nvinfo : EIATTR_CBANK_PARAM_SIZE
	.align		4
.L_54:
        /*09a4*/ 	.byte	0x03, 0x19
        /*09a6*/ 	.short	0x0800


	//----- nvinfo : EIATTR_PARAM_CBANK
	.align		4
        /*09a8*/ 	.byte	0x04, 0x0a
        /*09aa*/ 	.short	(.L_56 - .L_55)
	.align		4
.L_55:
        /*09ac*/ 	.word	index@(.nv.constant0._ZN7cutlass13device_kernelINS_4gemm6kernel13GemmUniversalIN4cute5tupleIJiiiiEEENS1_10collective13CollectiveMmaINS1_35MainloopSm100TmaUmmaWarpSpecializedILi2ELi2ELi2ENS5_IJNS4_1CILi2EEENSA_ILi1EEESC_EEEEENS5_IJNSA_ILi256EEESF_SF_EEEaNS5_IJlSC_lEEEaSH_NS4_8TiledMMAINS4_8MMA_AtomIJNS4_21SM100_MMA_S8_2x1SM_SSIaaiLi256ELi256ELNS4_4UMMA5MajorE0ELSM_0ELNSL_8SaturateE0EEEEEENS4_6LayoutINS5_IJSC_SC_SC_EEENS5_IJNSA_ILi0EEESS_SS_EEEEENS5_IJNS4_10UnderscoreESV_SV_EEEEENS4_18SM100_TMA_2SM_LOADENS4_14ComposedLayoutINS4_7SwizzleILi3ELi4ELi3EEENS4_18smem_ptr_flag_bitsILi8EEENSQ_INS5_IJNSA_ILi8EEENSA_ILi128EEEEEENS5_IJS15_SC_EEEEEEEvNS4_8identityESY_S19_vS1A_EENS_8epilogue10collective18CollectiveEpilogueINS1C_23Sm100TmaWarpSpecializedILi4ELi2ELi64ELb0ELb0EEEJNS5_IJS15_SF_SF_EEENS5_IJNSQ_IS15_SC_EENSQ_INSA_ILi64EEESC_EEEEEaSH_aSH_NS1C_6fusion15FusionCallbacksIS1G_NS1M_17LinearCombinationIaiaiLNS_15FloatRoundStyleE2EEES1H_S1L_JEEENS4_5SM1004TMEM4LOAD26SM100_TMEM_LOAD_32dp32b64xENS4_13SM90_TMA_LOADENSZ_INS10_ILi2ELi4ELi3EEES13_NSQ_INS5_IJS14_S1J_EEENS5_IJS1J_SC_EEEEEEENS4_39AutoVectorizingCopyWithAssumedAlignmentILi128EEENS4_14SM90_TMA_STOREES21_S23_S23_EEEvvEEEEvNT_6ParamsE)
        /*09b0*/ 	.short	0x0380
        /*09b2*/ 	.short	0x0800


	//----- nvinfo : EIATTR_SW_WAR
	.align		4
.L_56:
        /*09b4*/ 	.byte	0x04, 0x36
        /*09b6*/ 	.short	(.L_58 - .L_57)
.L_57:
        /*09b8*/ 	.word	0x00000008
.L_58:


//--------------------- .nv.callgraph             --------------------------
	.section	.nv.callgraph,"",@"SHT_CUDA_CALLGRAPH"
	.align	4
	.sectionentsize	8
	.align		4
        /*0000*/ 	.word	0x00000000
	.align		4
        /*0004*/ 	.word	0xffffffff
	.align		4
        /*0008*/ 	.word	index@(_ZN7cutlass13device_kernelINS_4gemm6kernel13GemmUniversalIN4cute5tupleIJiiiiEEENS1_10collective13CollectiveMmaINS1_35MainloopSm100TmaUmmaWarpSpecializedILi2ELi2ELi2ENS5_IJNS4_1CILi2EEENSA_ILi1EEESC_EEEEENS5_IJNSA_ILi256EEESF_SF_EEEaNS5_IJlSC_lEEEaSH_NS4_8TiledMMAINS4_8MMA_AtomIJNS4_21SM100_MMA_S8_2x1SM_SSIaaiLi256ELi256ELNS4_4UMMA5MajorE0ELSM_0ELNSL_8SaturateE0EEEEEENS4_6LayoutINS5_IJSC_SC_SC_EEENS5_IJNSA_ILi0EEESS_SS_EEEEENS5_IJNS4_10UnderscoreESV_SV_EEEEENS4_18SM100_TMA_2SM_LOADENS4_14ComposedLayoutINS4_7SwizzleILi3ELi4ELi3EEENS4_18smem_ptr_flag_bitsILi8EEENSQ_INS5_IJNSA_ILi8EEENSA_ILi128EEEEEENS5_IJS15_SC_EEEEEEEvNS4_8identityESY_S19_vS1A_EENS_8epilogue10collective18CollectiveEpilogueINS1C_23Sm100TmaWarpSpecializedILi4ELi2ELi64ELb0ELb0EEEJNS5_IJS15_SF_SF_EEENS5_IJNSQ_IS15_SC_EENSQ_INSA_ILi64EEESC_EEEEEaSH_aSH_NS1C_6fusion15FusionCallbacksIS1G_NS1M_17LinearCombinationIaiaiLNS_15FloatRoundStyleE2EEES1H_S1L_JEEENS4_5SM1004TMEM4LOAD26SM100_TMEM_LOAD_32dp32b64xENS4_13SM90_TMA_LOADENSZ_INS10_ILi2ELi4ELi3EEES13_NSQ_INS5_IJS14_S1J_EEENS5_IJS1J_SC_EEEEEEENS4_39AutoVectorizingCopyWithAssumedAlignmentILi128EEENS4_14SM90_TMA_STOREES21_S23_S23_EEEvvEEEEvNT_6ParamsE)
	.align		4
        /*000c*/ 	.word	index@(__assertfail)
	.align		4
        /*0010*/ 	.word	0x00000000
	.align		4
        /*0014*/ 	.word	0xfffffffe
	.align		4
        /*0018*/ 	.word	0x00000000
	.align		4
        /*001c*/ 	.word	0xfffffffd
	.align		4
        /*0020*/ 	.word	0x00000000
	.align		4
        /*0024*/ 	.word	0xfffffffc


//--------------------- .nv.constant4             --------------------------
	.section	.nv.constant4,"a",@progbits
	.align	8
	.align		8
.nv.constant4:
        /*0000*/ 	.dword	__assertfail
	.align		8
        /*0008*/ 	.dword	__unnamed_1
	.align		8
        /*0010*/ 	.dword	__unnamed_2
	.align		8
        /*0018*/ 	.dword	__unnamed_3
	.align		8
        /*0020*/ 	.dword	_ZN40_INTERNAL_94fe3cd3_4_k_cu_6abd0a5b_297404cuda3std3__45__cpo5beginE
	.align		8
        /*0028*/ 	.dword	_ZN40_INTERNAL_94fe3cd3_4_k_cu_6abd0a5b_297404cuda3std3__45__cpo3endE
	.align		8
        /*0030*/ 	.dword	_ZN40_INTERNAL_94fe3cd3_4_k_cu_6abd0a5b_297404cuda3std3__45__cpo6cbeginE
	.align		8
        /*0038*/ 	.dword	_ZN40_INTERNAL_94fe3cd3_4_k_cu_6abd0a5b_297404cuda3std3__45__cpo4cendE
	.align		8
        /*0040*/ 	.dword	_ZN40_INTERNAL_94fe3cd3_4_k_cu_6abd0a5b_297404cuda3std3__442_GLOBAL__N__94fe3cd3_4_k_cu_6abd0a5b_297406ignoreE
	.align		8
        /*0048*/ 	.dword	_ZN40_INTERNAL_94fe3cd3_4_k_cu_6abd0a5b_297404cuda3std3__419piecewise_constructE
	.align		8
        /*0050*/ 	.dword	_ZN40_INTERNAL_94fe3cd3_4_k_cu_6abd0a5b_297404cuda3std3__48in_placeE
	.align		8
        /*0058*/ 	.dword	_ZN40_INTERNAL_94fe3cd3_4_k_cu_6abd0a5b_297404cuda3std6ranges3__45__cpo4swapE
	.align		8
        /*0060*/ 	.dword	_ZN40_INTERNAL_94fe3cd3_4_k_cu_6abd0a5b_297404cuda3std6ranges3__45__cpo9iter_moveE
	.align		8
        /*0068*/ 	.dword	_ZN40_INTERNAL_94fe3cd3_4_k_cu_6abd0a5b_297404cute7productE
	.align		8
        /*0070*/ 	.dword	_ZN40_INTERNAL_94fe3cd3_4_k_cu_6abd0a5b_297404cute1_E
	.align		8
        /*0078*/ 	.dword	$str$25
	.align		8
        /*0080*/ 	.dword	$str$26
	.align		8
        /*0088*/ 	.dword	$str$27
	.align		8
        /*0090*/ 	.dword	$str$28


//--------------------- .text._ZN7cutlass13device_kernelINS_4gemm6kernel13GemmUniversalIN4cute5tupleIJiiiiEEENS1_10collective13CollectiveMmaINS1_35MainloopSm100TmaUmmaWarpSpecializedILi2ELi2ELi2ENS5_IJNS4_1CILi2EEENSA_ILi1EEESC_EEEEENS5_IJNSA_ILi256EEESF_SF_EEEaNS5_IJlSC_lEEEaSH_NS4_8TiledMMAINS4_8MMA_AtomIJNS4_21SM100_MMA_S8_2x1SM_SSIaaiLi256ELi256ELNS4_4UMMA5MajorE0ELSM_0ELNSL_8SaturateE0EEEEEENS4_6LayoutINS5_IJSC_SC_SC_EEENS5_IJNSA_ILi0EEESS_SS_EEEEENS5_IJNS4_10UnderscoreESV_SV_EEEEENS4_18SM100_TMA_2SM_LOADENS4_14ComposedLayoutINS4_7SwizzleILi3ELi4ELi3EEENS4_18smem_ptr_flag_bitsILi8EEENSQ_INS5_IJNSA_ILi8EEENSA_ILi128EEEEEENS5_IJS15_SC_EEEEEEEvNS4_8identityESY_S19_vS1A_EENS_8epilogue10collective18CollectiveEpilogueINS1C_23Sm100TmaWarpSpecializedILi4ELi2ELi64ELb0ELb0EEEJNS5_IJS15_SF_SF_EEENS5_IJNSQ_IS15_SC_EENSQ_INSA_ILi64EEESC_EEEEEaSH_aSH_NS1C_6fusion15FusionCallbacksIS1G_NS1M_17LinearCombinationIaiaiLNS_15FloatRoundStyleE2EEES1H_S1L_JEEENS4_5SM1004TMEM4LOAD26SM100_TMEM_LOAD_32dp32b64xENS4_13SM90_TMA_LOADENSZ_INS10_ILi2ELi4ELi3EEES13_NSQ_INS5_IJS14_S1J_EEENS5_IJS1J_SC_EEEEEEENS4_39AutoVectorizingCopyWithAssumedAlignmentILi128EEENS4_14SM90_TMA_STOREES21_S23_S23_EEEvvEEEEvNT_6ParamsE --------------------------
	.section	.text._ZN7cutlass13device_kernelINS_4gemm6kernel13GemmUniversalIN4cute5tupleIJiiiiEEENS1_10collective13CollectiveMmaINS1_35MainloopSm100TmaUmmaWarpSpecializedILi2ELi2ELi2ENS5_IJNS4_1CILi2EEENSA_ILi1EEESC_EEEEENS5_IJNSA_ILi256EEESF_SF_EEEaNS5_IJlSC_lEEEaSH_NS4_8TiledMMAINS4_8MMA_AtomIJNS4_21SM100_MMA_S8_2x1SM_SSIaaiLi256ELi256ELNS4_4UMMA5MajorE0ELSM_0ELNSL_8SaturateE0EEEEEENS4_6LayoutINS5_IJSC_SC_SC_EEENS5_IJNSA_ILi0EEESS_SS_EEEEENS5_IJNS4_10UnderscoreESV_SV_EEEEENS4_18SM100_TMA_2SM_LOADENS4_14ComposedLayoutINS4_7SwizzleILi3ELi4ELi3EEENS4_18smem_ptr_flag_bitsILi8EEENSQ_INS5_IJNSA_ILi8EEENSA_ILi128EEEEEENS5_IJS15_SC_EEEEEEEvNS4_8identityESY_S19_vS1A_EENS_8epilogue10collective18CollectiveEpilogueINS1C_23Sm100TmaWarpSpecializedILi4ELi2ELi64ELb0ELb0EEEJNS5_IJS15_SF_SF_EEENS5_IJNSQ_IS15_SC_EENSQ_INSA_ILi64EEESC_EEEEEaSH_aSH_NS1C_6fusion15FusionCallbacksIS1G_NS1M_17LinearCombinationIaiaiLNS_15FloatRoundStyleE2EEES1H_S1L_JEEENS4_5SM1004TMEM4LOAD26SM100_TMEM_LOAD_32dp32b64xENS4_13SM90_TMA_LOADENSZ_INS10_ILi2ELi4ELi3EEES13_NSQ_INS5_IJS14_S1J_EEENS5_IJS1J_SC_EEEEEEENS4_39AutoVectorizingCopyWithAssumedAlignmentILi128EEENS4_14SM90_TMA_STOREES21_S23_S23_EEEvvEEEEvNT_6ParamsE,"ax",@progbits
	.align	128
.text._ZN7cutlass13device_kernelINS_4gemm6kernel13GemmUniversalIN4cute5tupleIJiiiiEEENS1_10collective13CollectiveMmaINS1_35MainloopSm100TmaUmmaWarpSpecializedILi2ELi2ELi2ENS5_IJNS4_1CILi2EEENSA_ILi1EEESC_EEEEENS5_IJNSA_ILi256EEESF_SF_EEEaNS5_IJlSC_lEEEaSH_NS4_8TiledMMAINS4_8MMA_AtomIJNS4_21SM100_MMA_S8_2x1SM_SSIaaiLi256ELi256ELNS4_4UMMA5MajorE0ELSM_0ELNSL_8SaturateE0EEEEEENS4_6LayoutINS5_IJSC_SC_SC_EEENS5_IJNSA_ILi0EEESS_SS_EEEEENS5_IJNS4_10UnderscoreESV_SV_EEEEENS4_18SM100_TMA_2SM_LOADENS4_14ComposedLayoutINS4_7SwizzleILi3ELi4ELi3EEENS4_18smem_ptr_flag_bitsILi8EEENSQ_INS5_IJNSA_ILi8EEENSA_ILi128EEEEEENS5_IJS15_SC_EEEEEEEvNS4_8identityESY_S19_vS1A_EENS_8epilogue10collective18CollectiveEpilogueINS1C_23Sm100TmaWarpSpecializedILi4ELi2ELi64ELb0ELb0EEEJNS5_IJS15_SF_SF_EEENS5_IJNSQ_IS15_SC_EENSQ_INSA_ILi64EEESC_EEEEEaSH_aSH_NS1C_6fusion15FusionCallbacksIS1G_NS1M_17LinearCombinationIaiaiLNS_15FloatRoundStyleE2EEES1H_S1L_JEEENS4_5SM1004TMEM4LOAD26SM100_TMEM_LOAD_32dp32b64xENS4_13SM90_TMA_LOADENSZ_INS10_ILi2ELi4ELi3EEES13_NSQ_INS5_IJS14_S1J_EEENS5_IJS1J_SC_EEEEEEENS4_39AutoVectorizingCopyWithAssumedAlignmentILi128EEENS4_14SM90_TMA_STOREES21_S23_S23_EEEvvEEEEvNT_6ParamsE:
        .type           _ZN7cutlass13device_kernelINS_4gemm6kernel13GemmUniversalIN4cute5tupleIJiiiiEEENS1_10collective13CollectiveMmaINS1_35MainloopSm100TmaUmmaWarpSpecializedILi2ELi2ELi2ENS5_IJNS4_1CILi2EEENSA_ILi1EEESC_EEEEENS5_IJNSA_ILi256EEESF_SF_EEEaNS5_IJlSC_lEEEaSH_NS4_8TiledMMAINS4_8MMA_AtomIJNS4_21SM100_MMA_S8_2x1SM_SSIaaiLi256ELi256ELNS4_4UMMA5MajorE0ELSM_0ELNSL_8SaturateE0EEEEEENS4_6LayoutINS5_IJSC_SC_SC_EEENS5_IJNSA_ILi0EEESS_SS_EEEEENS5_IJNS4_10UnderscoreESV_SV_EEEEENS4_18SM100_TMA_2SM_LOADENS4_14ComposedLayoutINS4_7SwizzleILi3ELi4ELi3EEENS4_18smem_ptr_flag_bitsILi8EEENSQ_INS5_IJNSA_ILi8EEENSA_ILi128EEEEEENS5_IJS15_SC_EEEEEEEvNS4_8identityESY_S19_vS1A_EENS_8epilogue10collective18CollectiveEpilogueINS1C_23Sm100TmaWarpSpecializedILi4ELi2ELi64ELb0ELb0EEEJNS5_IJS15_SF_SF_EEENS5_IJNSQ_IS15_SC_EENSQ_INSA_ILi64EEESC_EEEEEaSH_aSH_NS1C_6fusion15FusionCallbacksIS1G_NS1M_17LinearCombinationIaiaiLNS_15FloatRoundStyleE2EEES1H_S1L_JEEENS4_5SM1004TMEM4LOAD26SM100_TMEM_LOAD_32dp32b64xENS4_13SM90_TMA_LOADENSZ_INS10_ILi2ELi4ELi3EEES13_NSQ_INS5_IJS14_S1J_EEENS5_IJS1J_SC_EEEEEEENS4_39AutoVectorizingCopyWithAssumedAlignmentILi128EEENS4_14SM90_TMA_STOREES21_S23_S23_EEEvvEEEEvNT_6ParamsE,@function
        .size           _ZN7cutlass13device_kernelINS_4gemm6kernel13GemmUniversalIN4cute5tupleIJiiiiEEENS1_10collective13CollectiveMmaINS1_35MainloopSm100TmaUmmaWarpSpecializedILi2ELi2ELi2ENS5_IJNS4_1CILi2EEENSA_ILi1EEESC_EEEEENS5_IJNSA_ILi256EEESF_SF_EEEaNS5_IJlSC_lEEEaSH_NS4_8TiledMMAINS4_8MMA_AtomIJNS4_21SM100_MMA_S8_2x1SM_SSIaaiLi256ELi256ELNS4_4UMMA5MajorE0ELSM_0ELNSL_8SaturateE0EEEEEENS4_6LayoutINS5_IJSC_SC_SC_EEENS5_IJNSA_ILi0EEESS_SS_EEEEENS5_IJNS4_10UnderscoreESV_SV_EEEEENS4_18SM100_TMA_2SM_LOADENS4_14ComposedLayoutINS4_7SwizzleILi3ELi4ELi3EEENS4_18smem_ptr_flag_bitsILi8EEENSQ_INS5_IJNSA_ILi8EEENSA_ILi128EEEEEENS5_IJS15_SC_EEEEEEEvNS4_8identityESY_S19_vS1A_EENS_8epilogue10collective18CollectiveEpilogueINS1C_23Sm100TmaWarpSpecializedILi4ELi2ELi64ELb0ELb0EEEJNS5_IJS15_SF_SF_EEENS5_IJNSQ_IS15_SC_EENSQ_INSA_ILi64EEESC_EEEEEaSH_aSH_NS1C_6fusion15FusionCallbacksIS1G_NS1M_17LinearCombinationIaiaiLNS_15FloatRoundStyleE2EEES1H_S1L_JEEENS4_5SM1004TMEM4LOAD26SM100_TMEM_LOAD_32dp32b64xENS4_13SM90_TMA_LOADENSZ_INS10_ILi2ELi4ELi3EEES13_NSQ_INS5_IJS14_S1J_EEENS5_IJS1J_SC_EEEEEEENS4_39AutoVectorizingCopyWithAssumedAlignmentILi128EEENS4_14SM90_TMA_STOREES21_S23_S23_EEEvvEEEEvNT_6ParamsE,(.L_x_179 - _ZN7cutlass13device_kernelINS_4gemm6kernel13GemmUniversalIN4cute5tupleIJiiiiEEENS1_10collective13CollectiveMmaINS1_35MainloopSm100TmaUmmaWarpSpecializedILi2ELi2ELi2ENS5_IJNS4_1CILi2EEENSA_ILi1EEESC_EEEEENS5_IJNSA_ILi256EEESF_SF_EEEaNS5_IJlSC_lEEEaSH_NS4_8TiledMMAINS4_8MMA_AtomIJNS4_21SM100_MMA_S8_2x1SM_SSIaaiLi256ELi256ELNS4_4UMMA5MajorE0ELSM_0ELNSL_8SaturateE0EEEEEENS4_6LayoutINS5_IJSC_SC_SC_EEENS5_IJNSA_ILi0EEESS_SS_EEEEENS5_IJNS4_10UnderscoreESV_SV_EEEEENS4_18SM100_TMA_2SM_LOADENS4_14ComposedLayoutINS4_7SwizzleILi3ELi4ELi3EEENS4_18smem_ptr_flag_bitsILi8EEENSQ_INS5_IJNSA_ILi8EEENSA_ILi128EEEEEENS5_IJS15_SC_EEEEEEEvNS4_8identityESY_S19_vS1A_EENS_8epilogue10collective18CollectiveEpilogueINS1C_23Sm100TmaWarpSpecializedILi4ELi2ELi64ELb0ELb0EEEJNS5_IJS15_SF_SF_EEENS5_IJNSQ_IS15_SC_EENSQ_INSA_ILi64EEESC_EEEEEaSH_aSH_NS1C_6fusion15FusionCallbacksIS1G_NS1M_17LinearCombinationIaiaiLNS_15FloatRoundStyleE2EEES1H_S1L_JEEENS4_5SM1004TMEM4LOAD26SM100_TMEM_LOAD_32dp32b64xENS4_13SM90_TMA_LOADENSZ_INS10_ILi2ELi4ELi3EEES13_NSQ_INS5_IJS14_S1J_EEENS5_IJS1J_SC_EEEEEEENS4_39AutoVectorizingCopyWithAssumedAlignmentILi128EEENS4_14SM90_TMA_STOREES21_S23_S23_EEEvvEEEEvNT_6ParamsE)
        .other          _ZN7cutlass13device_kernelINS_4gemm6kernel13GemmUniversalIN4cute5tupleIJiiiiEEENS1_10collective13CollectiveMmaINS1_35MainloopSm100TmaUmmaWarpSpecializedILi2ELi2ELi2ENS5_IJNS4_1CILi2EEENSA_ILi1EEESC_EEEEENS5_IJNSA_ILi256EEESF_SF_EEEaNS5_IJlSC_lEEEaSH_NS4_8TiledMMAINS4_8MMA_AtomIJNS4_21SM100_MMA_S8_2x1SM_SSIaaiLi256ELi256ELNS4_4UMMA5MajorE0ELSM_0ELNSL_8SaturateE0EEEEEENS4_6LayoutINS5_IJSC_SC_SC_EEENS5_IJNSA_ILi0EEESS_SS_EEEEENS5_IJNS4_10UnderscoreESV_SV_EEEEENS4_18SM100_TMA_2SM_LOADENS4_14ComposedLayoutINS4_7SwizzleILi3ELi4ELi3EEENS4_18smem_ptr_flag_bitsILi8EEENSQ_INS5_IJNSA_ILi8EEENSA_ILi128EEEEEENS5_IJS15_SC_EEEEEEEvNS4_8identityESY_S19_vS1A_EENS_8epilogue10collective18CollectiveEpilogueINS1C_23Sm100TmaWarpSpecializedILi4ELi2ELi64ELb0ELb0EEEJNS5_IJS15_SF_SF_EEENS5_IJNSQ_IS15_SC_EENSQ_INSA_ILi64EEESC_EEEEEaSH_aSH_NS1C_6fusion15FusionCallbacksIS1G_NS1M_17LinearCombinationIaiaiLNS_15FloatRoundStyleE2EEES1H_S1L_JEEENS4_5SM1004TMEM4LOAD26SM100_TMEM_LOAD_32dp32b64xENS4_13SM90_TMA_LOADENSZ_INS10_ILi2ELi4ELi3EEES13_NSQ_INS5_IJS14_S1J_EEENS5_IJS1J_SC_EEEEEEENS4_39AutoVectorizingCopyWithAssumedAlignmentILi128EEENS4_14SM90_TMA_STOREES21_S23_S23_EEEvvEEEEvNT_6ParamsE,@"STO_CUDA_ENTRY STV_DEFAULT"
_ZN7cutlass13device_kernelINS_4gemm6kernel13GemmUniversalIN4cute5tupleIJiiiiEEENS1_10collective13CollectiveMmaINS1_35MainloopSm100TmaUmmaWarpSpecializedILi2ELi2ELi2ENS5_IJNS4_1CILi2EEENSA_ILi1EEESC_EEEEENS5_IJNSA_ILi256EEESF_SF_EEEaNS5_IJlSC_lEEEaSH_NS4_8TiledMMAINS4_8MMA_AtomIJNS4_21SM100_MMA_S8_2x1SM_SSIaaiLi256ELi256ELNS4_4UMMA5MajorE0ELSM_0ELNSL_8SaturateE0EEEEEENS4_6LayoutINS5_IJSC_SC_SC_EEENS5_IJNSA_ILi0EEESS_SS_EEEEENS5_IJNS4_10UnderscoreESV_SV_EEEEENS4_18SM100_TMA_2SM_LOADENS4_14ComposedLayoutINS4_7SwizzleILi3ELi4ELi3EEENS4_18smem_ptr_flag_bitsILi8EEENSQ_INS5_IJNSA_ILi8EEENSA_ILi128EEEEEENS5_IJS15_SC_EEEEEEEvNS4_8identityESY_S19_vS1A_EENS_8epilogue10collective18CollectiveEpilogueINS1C_23Sm100TmaWarpSpecializedILi4ELi2ELi64ELb0ELb0EEEJNS5_IJS15_SF_SF_EEENS5_IJNSQ_IS15_SC_EENSQ_INSA_ILi64EEESC_EEEEEaSH_aSH_NS1C_6fusion15FusionCallbacksIS1G_NS1M_17LinearCombinationIaiaiLNS_15FloatRoundStyleE2EEES1H_S1L_JEEENS4_5SM1004TMEM4LOAD26SM100_TMEM_LOAD_32dp32b64xENS4_13SM90_TMA_LOADENSZ_INS10_ILi2ELi4ELi3EEES13_NSQ_INS5_IJS14_S1J_EEENS5_IJS1J_SC_EEEEEEENS4_39AutoVectorizingCopyWithAssumedAlignmentILi128EEENS4_14SM90_TMA_STOREES21_S23_S23_EEEvvEEEEvNT_6ParamsE:
[----:B------:R-:W1:Y:S01]  /*0000*/  LDC R1, c[0x0][0x37c] ;  /* 0x0000df00ff017b82 */ /* 0x000e620000000800 */
[----:B------:R-:W2:Y:S01]  /*0010*/  S2R R169, SR_TID.X ;  /* 0x0000000000a97919 */ /* 0x000ea20000002100 */
[----:B------:R-:W3:Y:S06]  /*0020*/  LDCU.64 UR6, c[0x0][0x890] ;  /* 0x00011200ff0677ac */ /* 0x000eec0008000a00 */
[----:B------:R-:W4:Y:S01]  /*0030*/  S2UR UR37, SR_CgaCtaId ;  /* 0x00000000002579c3 */ /* 0x000f220000008800 */
[----:B------:R-:W-:Y:S02]  /*0040*/  PRMT R153, RZ, 0x7610, R153 ;  /* 0x00007610ff997816 */ /* 0x000fe40000000099 */
[----:B------:R-:W-:Y:S01]  /*0050*/  ELECT P1, URZ, PT ;  /* 0x0000000000ff782f */ /* 0x000fe20003820000 */
[----:B------:R-:W1:Y:S01]  /*0060*/  LDCU.64 UR46, c[0x0][0x358] ;  /* 0x00006b00ff2e77ac */ /* 0x000e620008000a00 */
[----:B---3--:R-:W-:-:S04]  /*0070*/  UISETP.NE.U32.AND UP0, UPT, UR6, URZ, UPT ;  /* 0x000000ff0600728c */ /* 0x008fc8000bf05070 */
[----:B------:R-:W-:Y:S02]  /*0080*/  UISETP.NE.AND.EX UP0, UPT, UR7, URZ, UPT, UP0 ;  /* 0x000000ff0700728c */ /* 0x000fe4000bf05300 */
[----:B----4-:R-:W-:Y:S02]  /*0090*/  ULOP3.LUT UR5, UR37, 0x1, URZ, 0xc0, !UPT ;  /* 0x0000000125057892 */ /* 0x010fe4000f8ec0ff */
[----:B------:R-:W-:Y:S01]  /*00a0*/  ULOP3.LUT UR4, UR37, 0x1, URZ, 0x3c, !UPT ;  /* 0x0000000125047892 */ /* 0x000fe2000f8e3cff */
[----:B--2---:R-:W-:-:S05]  /*00b0*/  SHF.R.U32.HI R156, RZ, 0x5, R169 ;  /* 0x00000005ff9c7819 */ /* 0x004fca00000116a9 */
[----:B------:R-:W2:Y:S02]  /*00c0*/  SHFL.IDX PT, R0, R156, RZ, 0x1f ;  /* 0x00001fff9c007589 */ /* 0x000ea400000e0000 */
[----:B--2---:R-:W-:Y:S01]  /*00d0*/  R2UR UR10, R0 ;  /* 0x00000000000a72ca */ /* 0x004fe200000e0000 */
[----:B-1----:R-:W-:-:S14]  /*00e0*/  BRA.U UP0, `(.L_x_0) ;  /* 0x00000001002c7547 */ /* 0x002fdc000b800000 */
[----:B------:R-:W1:Y:S02]  /*00f0*/  LDCU.64 UR8, c[0x0][0x888] ;  /* 0x00011100ff0877ac */ /* 0x000e640008000a00 */
[----:B-1----:R-:W-:-:S04]  /*0100*/  UISETP.NE.U32.AND UP0, UPT, UR8, URZ, UPT ;  /* 0x000000ff0800728c */ /* 0x002fc8000bf05070 */
[----:B------:R-:W-:-:S09]  /*0110*/  UISETP.NE.AND.EX UP0, UPT, UR9, URZ, UPT, UP0 ;  /* 0x000000ff0900728c */ /* 0x000fd2000bf05300 */
[----:B------:R-:W-:Y:S05]  /*0120*/  BRA.U !UP0, `(.L_x_1) ;  /* 0x0000000108107547 */ /* 0x000fea000b800000 */
[----:B------:R-:W1:Y:S02]  /*0130*/  LDC.64 R82, c[0x0][0x888] ;  /* 0x00022200ff527b82 */ /* 0x000e640000000a00 */
[----:B-1----:R1:W5:Y:S01]  /*0140*/  LDG.E R82, desc[UR46][R82.64] ;  /* 0x0000002e52527981 */ /* 0x002362000c1e1900 */
[----:B------:R-:W-:Y:S01]  /*0150*/  HFMA2 R153, -RZ, RZ, 0, 5.9604644775390625e-08 ;  /* 0x00000001ff997431 */ /* 0x000fe200000001ff */
[----:B------:R-:W-:Y:S05]  /*0160*/  BRA `(.L_x_0) ;  /* 0x00000000000c7947 */ /* 0x000fea0003800000 */
.L_x_1:
[----:B------:R-:W1:Y:S01]  /*0170*/  LDCU UR8, c[0x0][0x880] ;  /* 0x00011000ff0877ac */ /* 0x000e620008000800 */
[----:B------:R-:W-:Y:S01]  /*0180*/  HFMA2 R153, -RZ, RZ, 0, 5.9604644775390625e-08 ;  /* 0x00000001ff997431 */ /* 0x000fe200000001ff */
[----:B-1----:R-:W-:-:S07]  /*0190*/  MOV R82, UR8 ;  /* 0x0000000800527c02 */ /* 0x002fce0008000f00 */
.L_x_0:
[----:B------:R-:W2:Y:S02]  /*01a0*/  LDCU.64 UR8, c[0x0][0x8b0] ;  /* 0x00011600ff0877ac */ /* 0x000ea40008000a00 */
[----:B--2---:R-:W-:-:S04]  /*01b0*/  UISETP.NE.U32.AND UP0, UPT, UR8, URZ, UPT ;  /* 0x000000ff0800728c */ /* 0x004fc8000bf05070 */
[----:B------:R-:W-:-:S09]  /*01c0*/  UISETP.NE.AND.EX UP0, UPT, UR9, URZ, UPT, UP0 ;  /* 0x000000ff0900728c */ /* 0x000fd2000bf05300 */
[----:B------:R-:W-:Y:S05]  /*01d0*/  BRA.U UP0, `(.L_x_2) ;  /* 0x0000000100247547 */ /* 0x000fea000b800000 */
[----:B------:R-:W2:Y:S02]  /*01e0*/  LDCU.64 UR8, c[0x0][0x8a8] ;  /* 0x00011500ff0877ac */ /* 0x000ea40008000a00 */
[----:B--2---:R-:W-:-:S04]  /*01f0*/  UISETP.NE.U32.AND UP0, UPT, UR8, URZ, UPT ;  /* 0x000000ff0800728c */ /* 0x004fc8000bf05070 */
[----:B------:R-:W-:-:S09]  /*0200*/  UISETP.NE.AND.EX UP0, UPT, UR9, URZ, UPT, UP0 ;  /* 0x000000ff0900728c */ /* 0x000fd2000bf05300 */
[----:B------:R-:W-:Y:S05]  /*0210*/  BRA.U !UP0, `(.L_x_3) ;  /* 0x00000001080c7547 */ /* 0x000fea000b800000 */
[----:B------:R-:W2:Y:S02]  /*0220*/  LDC.64 R78, c[0x0][0x8a8] ;  /* 0x00022a00ff4e7b82 */ /* 0x000ea40000000a00 */
[----:B--2---:R2:W5:Y:S01]  /*0230*/  LDG.E R78, desc[UR46][R78.64] ;  /* 0x0000002e4e4e7981 */ /* 0x004562000c1e1900 */
[----:B------:R-:W-:Y:S05]  /*0240*/  BRA `(.L_x_2) ;  /* 0x0000000000087947 */ /* 0x000fea0003800000 */
.L_x_3:
[----:B------:R-:W2:Y:S02]  /*0250*/  LDCU UR8, c[0x0][0x8a0] ;  /* 0x00011400ff0877ac */ /* 0x000ea40008000800 */
[----:B--2---:R-:W-:Y:S02]  /*0260*/  MOV R78, UR8 ;  /* 0x00000008004e7c02 */ /* 0x004fe40008000f00 */
.L_x_2:
[----:B------:R-:W-:Y:S01]  /*0270*/  IMAD.U32 R0, RZ, RZ, UR10 ;  /* 0x0000000aff007e24 */ /* 0x000fe2000f8e00ff */
[----:B------:R-:W-:Y:S04]  /*0280*/  BSSY.RECONVERGENT B0, `(.L_x_4) ;  /* 0x000000c000007945 */ /* 0x000fe80003800200 */
[C---:B------:R-:W-:Y:S02]  /*0290*/  ISETP.NE.OR P2, PT, R0.reuse, 0x1, !P1 ;  /* 0x000000010000780c */ /* 0x040fe40004f45670 */
[----:B------:R-:W-:-:S11]  /*02a0*/  ISETP.NE.OR P0, PT, R0, 0x3, !P1 ;  /* 0x000000030000780c */ /* 0x000fd60004f05670 */
[----:B------:R-:W-:Y:S05]  /*02b0*/  @P2 BRA `(.L_x_5) ;  /* 0x0000000000202947 */ /* 0x000fea0003800000 */
[----:B------:R-:W3:Y:S02]  /*02c0*/  LDCU.64 UR8, c[0x0][0x348] ;  /* 0x00006900ff0877ac */ /* 0x000ee40008000a00 */
[----:B---3--:R-:W-:Y:S02]  /*02d0*/  UIADD3 UR12, UP1, UPT, UR8, 0x80, URZ ;  /* 0x00000080080c7890 */ /* 0x008fe4000ff3e0ff */
[----:B------:R-:W-:Y:S02]  /*02e0*/  UIADD3 UR8, UP0, UPT, UR8, 0x180, URZ ;  /* 0x0000018008087890 */ /* 0x000fe4000ff1e0ff */
[----:B------:R-:W-:Y:S02]  /*02f0*/  UIADD3.X UR13, UPT, UPT, URZ, UR9, URZ, UP1, !UPT ;  /* 0x00000009ff0d7290 */ /* 0x000fe40008ffe4ff */
[----:B------:R-:W-:-:S07]  /*0300*/  UIADD3.X UR9, UPT, UPT, URZ, UR9, URZ, UP0, !UPT ;  /* 0x00000009ff097290 */ /* 0x000fce00087fe4ff */
[----:B------:R3:W-:Y:S02]  /*0310*/  UTMACCTL.PF [UR12] ;  /* 0x000000000c0079b9 */ /* 0x0007e40008040000 */
[----:B------:R3:W-:Y:S02]  /*0320*/  UTMACCTL.PF [UR8] ;  /* 0x00000000080079b9 */ /* 0x0007e40008040000 */
[----:B---3--:R-:W-:Y:S01]  /*0330*/  NOP ;  /* 0x0000000000007918 */ /* 0x008fe20000000000 */
.L_x_5:
[----:B------:R-:W-:Y:S05]  /*0340*/  BSYNC.RECONVERGENT B0 ;  /* 0x0000000000007941 */ /* 0x000fea0003800200 */
.L_x_4:
[----:B------:R-:W-:Y:S04]  /*0350*/  BSSY.RECONVERGENT B0, `(.L_x_6) ;  /* 0x000000a000007945 */ /* 0x000fe80003800200 */
        /* <DEDUP_REMOVED lines=9> */
.L_x_7:
[----:B------:R-:W-:Y:S05]  /*03f0*/  BSYNC.RECONVERGENT B0 ;  /* 0x0000000000007941 */ /* 0x000fea0003800200 */
.L_x_6:
[----:B------:R-:W3:Y:S01]  /*0400*/  LDCU.64 UR8, c[0x0][0x888] ;  /* 0x00011100ff0877ac */ /* 0x000ee20008000a00 */
[----:B------:R-:W-:Y:S02]  /*0410*/  UISETP.EQ.U32.AND UP1, UPT, UR6, URZ, UPT ;  /* 0x000000ff0600728c */ /* 0x000fe4000bf22070 */
[----:B------:R-:W-:Y:S02]  /*0420*/  UPLOP3.LUT UP5, UPT, UPT, UPT, UPT, 0x80, 0x8 ;  /* 0x000000000008789c */ /* 0x000fe40003faf070 */
[----:B---3--:R-:W-:-:S04]  /*0430*/  UISETP.NE.U32.AND UP0, UPT, UR8, URZ, UPT ;  /* 0x000000ff0800728c */ /* 0x008fc8000bf05070 */
[----:B------:R-:W-:-:S04]  /*0440*/  UISETP.NE.AND.EX UP0, UPT, UR9, URZ, UPT, UP0 ;  /* 0x000000ff0900728c */ /* 0x000fc8000bf05300 */
[----:B------:R-:W-:-:S04]  /*0450*/  UISETP.EQ.OR.EX UP2, UPT, UR7, URZ, !UP0, UP1 ;  /* 0x000000ff0700728c */ /* 0x000fc8000c742710 */
[----:B------:R-:W-:-:S05]  /*0460*/  UP2UR UR50, UPR, URZ, 0x4 ;  /* 0x00000004ff327883 */ /* 0x000fca0008000000 */
[----:B------:R-:W-:Y:S07]  /*0470*/  BRA.U !UP2, `(.L_x_8) ;  /* 0x000000010a207547 */ /* 0x000fee000b800000 */
[----:B-----5:R-:W-:Y:S01]  /*0480*/  R2UR UR8, R82 ;  /* 0x00000000520872ca */ /* 0x020fe200000e0000 */
[----:B------:R-:W-:Y:S02]  /*0490*/  UISETP.NE.U32.AND UP2, UPT, UR6, URZ, UPT ;  /* 0x000000ff0600728c */ /* 0x000fe4000bf45070 */
[----:B------:R-:W-:Y:S02]  /*04a0*/  USEL UR6, URZ, 0xffffffff, UP0 ;  /* 0xffffffffff067887 */ /* 0x000fe40008000000 */
[----:B------:R-:W-:-:S08]  /*04b0*/  UISETP.NE.AND.EX UP2, UPT, UR7, URZ, UPT, UP2 ;  /* 0x000000ff0700728c */ /* 0x000fd0000bf45320 */
[----:B------:R-:W-:-:S04]  /*04c0*/  UISETP.NE.AND UP1, UPT, UR8, URZ, UPT ;  /* 0x000000ff0800728c */ /* 0x000fc8000bf25270 */
[----:B------:R-:W-:-:S04]  /*04d0*/  @!UP2 USEL UR6, URZ, 0xffffffff, UP1 ;  /* 0xffffffffff06a887 */ /* 0x000fc80008800000 */
[----:B------:R-:W-:-:S04]  /*04e0*/  ULOP3.LUT UR6, UR6, 0x1, URZ, 0xc0, !UPT ;  /* 0x0000000106067892 */ /* 0x000fc8000f8ec0ff */
[----:B------:R-:W-:-:S11]  /*04f0*/  UISETP.NE.U32.AND UP5, UPT, UR6, 0x1, UPT ;  /* 0x000000010600788c */ /* 0x000fd6000bfa5070 */
.L_x_8:
[----:B------:R-:W3:Y:S01]  /*0500*/  SHFL.IDX PT, R0, R156, RZ, 0x1f ;  /* 0x00001fff9c007589 */ /* 0x000ee200000e0000 */
[----:B------:R-:W-:-:S04]  /*0510*/  UISETP.NE.AND UP1, UPT, UR10, 0x2, UPT ;  /* 0x000000020a00788c */ /* 0x000fc8000bf25270 */
[----:B------:R-:W-:Y:S02]  /*0520*/  UISETP.EQ.AND UP2, UPT, UR5, URZ, !UP1 ;  /* 0x000000ff0500728c */ /* 0x000fe4000cf42270 */
[----:B------:R-:W-:-:S04]  /*0530*/  USEL UR7, URZ, 0x1, UP1 ;  /* 0x00000001ff077887 */ /* 0x000fc80008800000 */
[----:B------:R-:W-:Y:S02]  /*0540*/  PLOP3.LUT P5, PT, P1, PT, UP2, 0x80, 0x8 ;  /* 0x000000000008781c */ /* 0x000fe40000faf028 */
[----:B---3--:R-:W-:-:S13]  /*0550*/  ISETP.NE.AND P0, PT, R0, RZ, PT ;  /* 0x000000ff0000720c */ /* 0x008fda0003f05270 */
[----:B------:R-:W-:Y:S05]  /*0560*/  @P0 BRA `(.L_x_9) ;  /* 0x0000000000340947 */ /* 0x000fea0003800000 */
[----:B------:R-:W-:Y:S01]  /*0570*/  UMOV UR8, 0x400 ;  /* 0x0000040000087882 */ /* 0x000fe20000000000 */
[----:B------:R-:W-:Y:S01]  /*0580*/  UMOV UR6, 0x1 ;  /* 0x0000000100067882 */ /* 0x000fe20000000000 */
[----:B------:R-:W-:Y:S02]  /*0590*/  ULEA UR8, UR37, UR8, 0x18 ;  /* 0x0000000825087291 */ /* 0x000fe4000f8ec0ff */
[----:B------:R-:W-:-:S04]  /*05a0*/  UIADD3 UR12, UPT, UPT, -UR6, 0x100000, URZ ;  /* 0x00100000060c7890 */ /* 0x000fc8000fffe1ff */
[----:B------:R-:W-:Y:S02]  /*05b0*/  USHF.L.U32 UR13, UR12, 0xb, URZ ;  /* 0x0000000b0c0d7899 */ /* 0x000fe400080006ff */
[----:B------:R-:W-:Y:S01]  /*05c0*/  USHF.L.U32 UR12, UR12, 0x1, URZ ;  /* 0x000000010c0c7899 */ /* 0x000fe200080006ff */
[----:B------:R-:W-:Y:S01]  /*05d0*/  ELECT P0, URZ, PT ;  /* 0x0000000000ff782f */ /* 0x000fe20003800000 */
[----:B------:R-:W3:Y:S10]  /*05e0*/  FENCE.VIEW.ASYNC.S ;  /* 0x00000000000073c6 */ /* 0x000ef40000000000 */
[----:B---3--:R3:W4:Y:S01]  /*05f0*/  SYNCS.EXCH.64 URZ, [UR8], UR12 ;  /* 0x0000000c08ff75b2 */ /* 0x0087220008000100 */
[----:B------:R3:W1:Y:S01]  /*0600*/  SYNCS.EXCH.64 URZ, [UR8+0x10], UR12 ;  /* 0x0000100c08ff75b2 */ /* 0x0006620008000100 */
[----:B------:R3:W1:Y:S01]  /*0610*/  SYNCS.EXCH.64 URZ, [UR8+0x8], UR12 ;  /* 0x0000080c08ff75b2 */ /* 0x0006620008000100 */
[----:B------:R3:W1:Y:S01]  /*0620*/  SYNCS.EXCH.64 URZ, [UR8+0x18], UR12 ;  /* 0x0000180c08ff75b2 */ /* 0x0006620008000100 */
[----:B------:R-:W-:Y:S01]  /*0630*/  NOP ;  /* 0x0000000000007918 */ /* 0x000fe20000000000 */
.L_x_9:
[----:B------:R-:W2:Y:S01]  /*0640*/  SHFL.IDX PT, R0, R156, RZ, 0x1f ;  /* 0x00001fff9c007589 */ /* 0x000ea200000e0000 */
[----:B------:R-:W-:Y:S01]  /*0650*/  NOP ;  /* 0x0000000000007918 */ /* 0x000fe20000000000 */
[----:B--2---:R-:W-:-:S13]  /*0660*/  ISETP.NE.AND P0, PT, R0, 0x1, PT ;  /* 0x000000010000780c */ /* 0x004fda0003f05270 */
[----:B------:R-:W-:Y:S05]  /*0670*/  @P0 BRA `(.L_x_10) ;  /* 0x0000000000540947 */ /* 0x000fea0003800000 */
[----:B------:R-:W-:Y:S01]  /*0680*/  UMOV UR9, 0x400 ;  /* 0x0000040000097882 */ /* 0x000fe20000000000 */
[----:B---3--:R-:W-:Y:S01]  /*0690*/  UMOV UR8, 0x20 ;  /* 0x0000002000087882 */ /* 0x008fe20000000000 */
[----:B------:R-:W-:Y:S01]  /*06a0*/  UMOV UR6, 0x80 ;  /* 0x0000008000067882 */ /* 0x000fe20000000000 */
[----:B------:R-:W-:Y:S02]  /*06b0*/  ULEA UR9, UR37, UR9, 0x18 ;  /* 0x0000000925097291 */ /* 0x000fe4000f8ec0ff */
[----:B------:R-:W-:-:S04]  /*06c0*/  UIADD3 UR12, UPT, UPT, -UR8, 0x100000, URZ ;  /* 0x00100000080c7890 */ /* 0x000fc8000fffe1ff */
[----:B------:R-:W-:Y:S02]  /*06d0*/  USHF.L.U32 UR13, UR12, 0xb, URZ ;  /* 0x0000000b0c0d7899 */ /* 0x000fe400080006ff */
[----:B------:R-:W-:Y:S02]  /*06e0*/  USHF.L.U32 UR12, UR12, 0x1, URZ ;  /* 0x000000010c0c7899 */ /* 0x000fe400080006ff */
[----:B------:R-:W-:-:S04]  /*06f0*/  UIADD3 UR14, UPT, UPT, -UR6, 0x100000, URZ ;  /* 0x00100000060e7890 */ /* 0x000fc8000fffe1ff */
[----:B------:R-:W-:Y:S02]  /*0700*/  USHF.L.U32 UR15, UR14, 0xb, URZ ;  /* 0x0000000b0e0f7899 */ /* 0x000fe400080006ff */
[----:B------:R-:W-:Y:S01]  /*0710*/  USHF.L.U32 UR14, UR14, 0x1, URZ ;  /* 0x000000010e0e7899 */ /* 0x000fe200080006ff */
[----:B------:R-:W-:Y:S01]  /*0720*/  ELECT P0, URZ, PT ;  /* 0x0000000000ff782f */ /* 0x000fe20003800000 */
[----:B------:R-:W2:Y:S02]  /*0730*/  FENCE.VIEW.ASYNC.S ;  /* 0x00000000000073c6 */ /* 0x000ea40000000000 */
[----:B--2---:R2:W3:Y:S08]  /*0740*/  SYNCS.EXCH.64 URZ, [UR9+0x20], UR12 ;  /* 0x0000200c09ff75b2 */ /* 0x0044f00008000100 */
[----:B------:R2:W1:Y:S01]  /*0750*/  SYNCS.EXCH.64 URZ, [UR9+0x40], UR14 ;  /* 0x0000400e09ff75b2 */ /* 0x0004620008000100 */
[----:B------:R2:W1:Y:S01]  /*0760*/  SYNCS.EXCH.64 URZ, [UR9+0x28], UR12 ;  /* 0x0000280c09ff75b2 */ /* 0x0004620008000100 */
[----:B------:R2:W1:Y:S01]  /*0770*/  SYNCS.EXCH.64 URZ, [UR9+0x48], UR14 ;  /* 0x0000480e09ff75b2 */ /* 0x0004620008000100 */
[----:B------:R2:W1:Y:S01]  /*0780*/  SYNCS.EXCH.64 URZ, [UR9+0x30], UR12 ;  /* 0x0000300c09ff75b2 */ /* 0x0004620008000100 */
[----:B------:R2:W1:Y:S01]  /*0790*/  SYNCS.EXCH.64 URZ, [UR9+0x50], UR14 ;  /* 0x0000500e09ff75b2 */ /* 0x0004620008000100 */
[----:B------:R2:W1:Y:S01]  /*07a0*/  SYNCS.EXCH.64 URZ, [UR9+0x38], UR12 ;  /* 0x0000380c09ff75b2 */ /* 0x0004620008000100 */
[----:B------:R2:W1:Y:S01]  /*07b0*/  SYNCS.EXCH.64 URZ, [UR9+0x58], UR14 ;  /* 0x0000580e09ff75b2 */ /* 0x0004620008000100 */
[----:B------:R-:W-:Y:S01]  /*07c0*/  NOP ;  /* 0x0000000000007918 */ /* 0x000fe20000000000 */
.L_x_10:
[----:B------:R-:W4:Y:S01]  /*07d0*/  SHFL.IDX PT, R0, R156, RZ, 0x1f ;  /* 0x00001fff9c007589 */ /* 0x000f2200000e0000 */
[----:B------:R-:W-:Y:S01]  /*07e0*/  NOP ;  /* 0x0000000000007918 */ /* 0x000fe20000000000 */
[----:B----4-:R-:W-:-:S13]  /*07f0*/  ISETP.NE.AND P0, PT, R0, 0x3, PT ;  /* 0x000000030000780c */ /* 0x010fda0003f05270 */
[----:B------:R-:W-:Y:S05]  /*0800*/  @P0 BRA `(.L_x_11) ;  /* 0x00000000002c0947 */ /* 0x000fea0003800000 */
[----:B---3--:R-:W-:Y:S01]  /*0810*/  UMOV UR8, 0x400 ;  /* 0x0000040000087882 */ /* 0x008fe20000000000 */
[----:B------:R-:W-:Y:S01]  /*0820*/  UMOV UR6, 0x20 ;  /* 0x0000002000067882 */ /* 0x000fe20000000000 */
[----:B------:R-:W-:Y:S02]  /*0830*/  ULEA UR8, UR37, UR8, 0x18 ;  /* 0x0000000825087291 */ /* 0x000fe4000f8ec0ff */
[----:B--2---:R-:W-:-:S04]  /*0840*/  UIADD3 UR12, UPT, UPT, -UR6, 0x100000, URZ ;  /* 0x00100000060c7890 */ /* 0x004fc8000fffe1ff */
[----:B------:R-:W-:Y:S02]  /*0850*/  USHF.L.U32 UR13, UR12, 0xb, URZ ;  /* 0x0000000b0c0d7899 */ /* 0x000fe400080006ff */
[----:B------:R-:W-:Y:S01]  /*0860*/  USHF.L.U32 UR12, UR12, 0x1, URZ ;  /* 0x000000010c0c7899 */ /* 0x000fe200080006ff */
[----:B------:R-:W-:Y:S01]  /*0870*/  ELECT P0, URZ, PT ;  /* 0x0000000000ff782f */ /* 0x000fe20003800000 */
[----:B------:R-:W2:Y:S10]  /*0880*/  FENCE.VIEW.ASYNC.S ;  /* 0x00000000000073c6 */ /* 0x000eb40000000000 */
[----:B--2---:R4:W2:Y:S01]  /*0890*/  SYNCS.EXCH.64 URZ, [UR8+0x60], UR12 ;  /* 0x0000600c08ff75b2 */ /* 0x0048a20008000100 */
[----:B------:R4:W3:Y:S02]  /*08a0*/  SYNCS.EXCH.64 URZ, [UR8+0x68], UR12 ;  /* 0x0000680c08ff75b2 */ /* 0x0008e40008000100 */
[----:B----4-:R-:W-:Y:S01]  /*08b0*/  NOP ;  /* 0x0000000000007918 */ /* 0x010fe20000000000 */
.L_x_11:
[----:B------:R-:W4:Y:S01]  /*08c0*/  SHFL.IDX PT, R0, R156, RZ, 0x1f ;  /* 0x00001fff9c007589 */ /* 0x000f2200000e0000 */
[----:B------:R-:W-:Y:S01]  /*08d0*/  NOP ;  /* 0x0000000000007918 */ /* 0x000fe20000000000 */
[----:B----4-:R-:W-:-:S13]  /*08e0*/  ISETP.NE.AND P0, PT, R0, 0x4, PT ;  /* 0x000000040000780c */ /* 0x010fda0003f05270 */
[----:B------:R-:W-:Y:S05]  /*08f0*/  @P0 BRA `(.L_x_12) ;  /* 0x0000000000480947 */ /* 0x000fea0003800000 */
[----:B--2---:R-:W-:Y:S01]  /*0900*/  UMOV UR9, 0x1e0 ;  /* 0x000001e000097882 */ /* 0x004fe20000000000 */
[----:B---3--:R-:W-:Y:S01]  /*0910*/  UMOV UR8, 0x400 ;  /* 0x0000040000087882 */ /* 0x008fe20000000000 */
[----:B------:R-:W-:Y:S01]  /*0920*/  USEL UR9, UR9, 0x1a0, UP5 ;  /* 0x000001a009097887 */ /* 0x000fe2000a800000 */
        /* <DEDUP_REMOVED lines=10> */
[----:B--2---:R4:W2:Y:S08]  /*09d0*/  SYNCS.EXCH.64 URZ, [UR8+0x70], UR12 ;  /* 0x0000700c08ff75b2 */ /* 0x0048b00008000100 */
[----:B------:R4:W3:Y:S01]  /*09e0*/  SYNCS.EXCH.64 URZ, [UR8+0x80], UR14 ;  /* 0x0000800e08ff75b2 */ /* 0x0008e20008000100 */
[----:B------:R4:W1:Y:S01]  /*09f0*/  SYNCS.EXCH.64 URZ, [UR8+0x78], UR12 ;  /* 0x0000780c08ff75b2 */ /* 0x0008620008000100 */
[----:B------:R4:W1:Y:S02]  /*0a00*/  SYNCS.EXCH.64 URZ, [UR8+0x88], UR14 ;  /* 0x0000880e08ff75b2 */ /* 0x0008640008000100 */
[----:B----4-:R-:W-:Y:S01]  /*0a10*/  NOP ;  /* 0x0000000000007918 */ /* 0x010fe20000000000 */
.L_x_12:
[----:B------:R-:W4:Y:S01]  /*0a20*/  SHFL.IDX PT, R0, R156, RZ, 0x1f ;  /* 0x00001fff9c007589 */ /* 0x000f2200000e0000 */
[----:B------:R-:W-:Y:S01]  /*0a30*/  NOP ;  /* 0x0000000000007918 */ /* 0x000fe20000000000 */
[----:B----4-:R-:W-:-:S13]  /*0a40*/  ISETP.NE.AND P0, PT, R0, 0x5, PT ;  /* 0x000000050000780c */ /* 0x010fda0003f05270 */
[----:B------:R-:W-:Y:S05]  /*0a50*/  @P0 BRA `(.L_x_13) ;  /* 0x0000000000440947 */ /* 0x000fea0003800000 */
[----:B--2---:R-:W-:Y:S01]  /*0a60*/  UMOV UR9, 0x400 ;  /* 0x0000040000097882 */ /* 0x004fe20000000000 */
        /* <DEDUP_REMOVED lines=16> */
.L_x_13:
[----:B------:R-:W4:Y:S01]  /*0b70*/  SHFL.IDX PT, R0, R156, RZ, 0x1f ;  /* 0x00001fff9c007589 */ /* 0x000f2200000e0000 */
[----:B------:R-:W-:Y:S01]  /*0b80*/  ISETP.NE.OR P1, PT, RZ, UR10, !P1 ;  /* 0x0000000aff007c0c */ /* 0x000fe2000cf25670 */
        /* <DEDUP_REMOVED lines=12> */
[----:B------:R4:W3:Y:S01]  /*0c50*/  SYNCS.EXCH.64 URZ, [UR8+0xc0], UR12 ;  /* 0x0000c00c08ff75b2 */ /* 0x0008e20008000100 */
[----:B------:R4:W1:Y:S01]  /*0c60*/  SYNCS.EXCH.64 URZ, [UR8+0xb8], UR12 ;  /* 0x0000b80c08ff75b2 */ /* 0x0008620008000100 */
[----:B------:R4:W1:Y:S02]  /*0c70*/  SYNCS.EXCH.64 URZ, [UR8+0xc8], UR12 ;  /* 0x0000c80c08ff75b2 */ /* 0x0008640008000100 */
[----:B----4-:R-:W-:Y:S01]  /*0c80*/  NOP ;  /* 0x0000000000007918 */ /* 0x010fe20000000000 */
.L_x_14:
[----:B------:R-:W-:Y:S01]  /*0c90*/  VOTEU.ALL UP1, P1 ;  /* 0x0000000000ff7886 */ /* 0x000fe20000820000 */
[----:B---3--:R-:W3:Y:S01]  /*0ca0*/  LDCU UR8, c[0x0][0x36c] ;  /* 0x00006d80ff0877ac */ /* 0x008ee20008000800 */
[----:B------:R-:W-:Y:S01]  /*0cb0*/  NOP ;  /* 0x0000000000007918 */ /* 0x000fe20000000000 */
[----:B------:R-:W-:Y:S01]  /*0cc0*/  LOP3.LUT R10, R169, 0x1f, RZ, 0xc0, !PT ;  /* 0x0000001fa90a7812 */ /* 0x000fe200078ec0ff */
[----:B--2---:R-:W-:Y:S01]  /*0cd0*/  UMOV UR12, 0x20 ;  /* 0x00000020000c7882 */ /* 0x004fe20000000000 */
[----:B------:R-:W-:Y:S01]  /*0ce0*/  @!UP1 UMOV UR6, 0x400 ;  /* 0x0000040000069882 */ /* 0x000fe20000000000 */
[----:B------:R-:W-:-:S04]  /*0cf0*/  @!UP1 UIADD3 UR12, UPT, UPT, -UR12, 0x100000, URZ ;  /* 0x001000000c0c9890 */ /* 0x000fc8000fffe1ff */
[----:B------:R-:W-:Y:S02]  /*0d00*/  @!UP1 USHF.L.U32 UR13, UR12, 0xb, URZ ;  /* 0x0000000b0c0d9899 */ /* 0x000fe400080006ff */
[----:B------:R-:W-:Y:S02]  /*0d10*/  @!UP1 USHF.L.U32 UR12, UR12, 0x1, URZ ;  /* 0x000000010c0c9899 */ /* 0x000fe400080006ff */
[----:B------:R-:W-:Y:S01]  /*0d20*/  @!UP1 ULEA UR6, UR37, UR6, 0x18 ;  /* 0x0000000625069291 */ /* 0x000fe2000f8ec0ff */
[----:B------:R-:W-:Y:S01]  /*0d30*/  VOTEU.ALL UP1, P1 ;  /* 0x0000000000ff7886 */ /* 0x000fe20000820000 */
[----:B------:R-:W-:Y:S01]  /*0d40*/  UISETP.NE.AND UP4, UPT, UR10, URZ, UPT ;  /* 0x000000ff0a00728c */ /* 0x000fe2000bf85270 */
[----:B------:R-:W2:Y:S09]  /*0d50*/  FENCE.VIEW.ASYNC.S ;  /* 0x00000000000073c6 */ /* 0x000eb20000000000 */
[----:B--2---:R2:W4:Y:S01]  /*0d60*/  @!UP1 SYNCS.EXCH.64 URZ, [UR6+0xd0], UR12 ;  /* 0x0000d00c06ff95b2 */ /* 0x0045220008000100 */
[----:B---3--:R-:W-:-:S09]  /*0d70*/  UISETP.EQ.U32.AND UP1, UPT, UR8, 0x1, UPT ;  /* 0x000000010800788c */ /* 0x008fd2000bf22070 */
[----:B------:R-:W-:Y:S05]  /*0d80*/  BRA.U !UP1, `(.L_x_15) ;  /* 0x0000000109087547 */ /* 0x000fea000b800000 */
[----:B-1--4-:R-:W-:Y:S01]  /*0d90*/  UCGABAR_ARV ;  /* 0x00000000000079c7 */ /* 0x012fe20008000000 */
[----:B------:R-:W-:Y:S05]  /*0da0*/  BRA `(.L_x_16) ;  /* 0x0000000000047947 */ /* 0x000fea0003800000 */
.L_x_15:
[----:B-1--4-:R-:W-:Y:S01]  /*0db0*/  NOP ;  /* 0x0000000000007918 */ /* 0x012fe20000000000 */
.L_x_16:
[----:B------:R-:W1:Y:S01]  /*0dc0*/  S2R R11, SR_CTAID.X ;  /* 0x00000000000b7919 */ /* 0x000e620000002500 */
[----:B------:R-:W-:-:S05]  /*0dd0*/  CS2R.32 R154, SR_CgaSize ;  /* 0x00000000009a7805 */ /* 0x000fca0000008a00 */
[----:B------:R-:W-:-:S05]  /*0de0*/  IMAD R154, R154, -0xa0, RZ ;  /* 0xffffff609a9a7824 */ /* 0x000fca00078e02ff */
[----:B------:R-:W-:-:S14]  /*0df0*/  R2UR UR8, R154 ;  /* 0x000000009a0872ca */ /* 0x000fdc00000e0000 */
[----:B------:R-:W3:Y:S01]  /*0e00*/  LDCU UR8, c[0x0][UR8+0x2b0] ;  /* 0x00005600080877ac */ /* 0x000ee20008000800 */
[----:B------:R-:W-:-:S05]  /*0e10*/  CS2R.32 R0, SR_CgaSize ;  /* 0x0000000000007805 */ /* 0x000fca0000008a00 */
[----:B------:R-:W-:-:S06]  /*0e20*/  IMAD R0, R0, -0xa0, RZ ;  /* 0xffffff6000007824 */ /* 0x000fcc00078e02ff */
[----:B------:R-:W4:Y:S01]  /*0e30*/  LDC R0, c[0x0][R0+0x2a0] ;  /* 0x0000a80000007b82 */ /* 0x000f220000000800 */
[----:B------:R-:W-:Y:S01]  /*0e40*/  PRMT R8, RZ, 0x7610, R8 ;  /* 0x00007610ff087816 */ /* 0x000fe20000000008 */
[----:B------:R-:W3:Y:S01]  /*0e50*/  S2R R20, SR_CTAID.Y ;  /* 0x0000000000147919 */ /* 0x000ee20000002600 */
[----:B------:R-:W-:-:S05]  /*0e60*/  CS2R.32 R154, SR_CgaSize ;  /* 0x00000000009a7805 */ /* 0x000fca0000008a00 */
[----:B------:R-:W-:-:S05]  /*0e70*/  IMAD R154, R154, -0xa0, RZ ;  /* 0xffffff609a9a7824 */ /* 0x000fca00078e02ff */
[----:B--2---:R-:W-:-:S14]  /*0e80*/  R2UR UR6, R154 ;  /* 0x000000009a0672ca */ /* 0x004fdc00000e0000 */
[----:B------:R-:W2:Y:S01]  /*0e90*/  LDCU UR6, c[0x0][UR6+0x2b4] ;  /* 0x00005680060677ac */ /* 0x000ea20008000800 */
[----:B------:R-:W-:Y:S01]  /*0ea0*/  UISETP.NE.AND UP2, UPT, UR10, 0x2, UPT ;  /* 0x000000020a00788c */ /* 0x000fe2000bf45270 */
[----:B------:R-:W3:Y:S01]  /*0eb0*/  LDC R9, c[0x0][0xb24] ;  /* 0x0002c900ff097b82 */ /* 0x000ee20000000800 */
[----:B------:R-:W-:-:S05]  /*0ec0*/  CS2R.32 R152, SR_CgaSize ;  /* 0x0000000000987805 */ /* 0x000fca0000008a00 */
[----:B------:R-:W-:-:S06]  /*0ed0*/  IMAD R152, R152, -0xa0, RZ ;  /* 0xffffff6098987824 */ /* 0x000fcc00078e02ff */
[----:B------:R-:W4:Y:S08]  /*0ee0*/  LDC R152, c[0x0][R152+0x2a4] ;  /* 0x0000a90098987b82 */ /* 0x000f300000000800 */
[----:B------:R-:W4:Y:S01]  /*0ef0*/  LDC R72, c[0x0][0xb24] ;  /* 0x0002c900ff487b82 */ /* 0x000f220000000800 */
[----:B-1----:R-:W-:Y:S01]  /*0f00*/  I2FP.F32.U32 R4, R11 ;  /* 0x0000000b00047245 */ /* 0x002fe20000201000 */
[----:B------:R-:W-:-:S06]  /*0f10*/  IMAD.MOV.U32 R21, RZ, RZ, R11 ;  /* 0x000000ffff157224 */ /* 0x000fcc00078e000b */
[----:B------:R-:W1:Y:S01]  /*0f20*/  S2UR UR36, SR_CTAID.Z ;  /* 0x00000000002479c3 */ /* 0x000e620000002700 */
[----:B---3--:R-:W-:Y:S02]  /*0f30*/  ISETP.GE.AND P0, PT, R9, 0x1, PT ;  /* 0x000000010900780c */ /* 0x008fe40003f06270 */
[----:B------:R-:W-:Y:S01]  /*0f40*/  I2FP.F32.U32 R2, R20 ;  /* 0x0000001400027245 */ /* 0x000fe20000201000 */
[----:B------:R-:W-:-:S04]  /*0f50*/  FMUL R4, R4, UR8 ;  /* 0x0000000804047c20 */ /* 0x000fc80008400000 */
[----:B--2---:R-:W-:Y:S01]  /*0f60*/  FMUL R2, R2, UR6 ;  /* 0x0000000602027c20 */ /* 0x004fe20008400000 */
[----:B------:R-:W2:Y:S01]  /*0f70*/  F2I.U32.TRUNC.NTZ R154, R4 ;  /* 0x00000004009a7305 */ /* 0x000ea2000020f000 */
[----:B------:R-:W3:Y:S07]  /*0f80*/  LDCU UR6, c[0x0][0xb30] ;  /* 0x00016600ff0677ac */ /* 0x000eee0008000800 */
[----:B------:R-:W1:Y:S01]  /*0f90*/  F2I.U32.TRUNC.NTZ R3, R2 ;  /* 0x0000000200037305 */ /* 0x000e62000020f000 */
[----:B--2---:R-:W-:-:S04]  /*0fa0*/  IMAD.MOV R154, RZ, RZ, -R154 ;  /* 0x000000ffff9a7224 */ /* 0x004fc800078e0a9a */
[----:B----4-:R-:W-:Y:S01]  /*0fb0*/  IMAD R154, R0, R154, R11 ;  /* 0x0000009a009a7224 */ /* 0x010fe200078e020b */
[----:B------:R-:W-:Y:S01]  /*0fc0*/  PRMT R0, RZ, 0x7610, R0 ;  /* 0x00007610ff007816 */ /* 0x000fe20000000000 */
[----:B---3--:R-:W-:Y:S01]  /*0fd0*/  UISETP.NE.AND UP3, UPT, UR6, 0x1, UPT ;  /* 0x000000010600788c */ /* 0x008fe2000bf65270 */
[----:B-1----:R-:W-:-:S05]  /*0fe0*/  IADD3 R3, PT, PT, -R3, RZ, RZ ;  /* 0x000000ff03037210 */ /* 0x002fca0007ffe1ff */
[----:B------:R-:W-:Y:S01]  /*0ff0*/  IMAD R152, R152, R3, R20 ;  /* 0x0000000398987224 */ /* 0x000fe200078e0214 */
[----:B------:R-:W-:Y:S06]  /*1000*/  BRA.U UP4, `(.L_x_17) ;  /* 0x0000000104247547 */ /* 0x000fec000b800000 */
[----:B------:R-:W-:Y:S01]  /*1010*/  ISETP.NE.AND P1, PT, R152, RZ, PT ;  /* 0x000000ff9800720c */ /* 0x000fe20003f25270 */
[----:B------:R-:W-:Y:S01]  /*1020*/  IMAD.MOV.U32 R0, RZ, RZ, 0x3 ;  /* 0x00000003ff007424 */ /* 0x000fe200078e00ff */
[C---:B------:R-:W-:Y:S02]  /*1030*/  LOP3.LUT R3, R154.reuse, 0xfffffffe, RZ, 0xc0, !PT ;  /* 0xfffffffe9a037812 */ /* 0x040fe400078ec0ff */
[----:B------:R-:W-:Y:S02]  /*1040*/  ISETP.LT.U32.OR P1, PT, R154, 0x2, !P1 ;  /* 0x000000029a00780c */ /* 0x000fe40004f21470 */
[----:B------:R-:W-:Y:S02]  /*1050*/  SHF.L.U32 R0, R0, R3, RZ ;  /* 0x0000000300007219 */ /* 0x000fe400000006ff */
[----:B------:R-:W-:Y:S02]  /*1060*/  SEL R5, RZ, 0x1, !P1 ;  /* 0x00000001ff057807 */ /* 0x000fe40004800000 */
[----:B------:R-:W-:-:S05]  /*1070*/  SEL R2, RZ, 0x2, !P1 ;  /* 0x00000002ff027807 */ /* 0x000fca0004800000 */
[----:B------:R-:W-:-:S05]  /*1080*/  IMAD.IADD R2, R5, 0x1, R2 ;  /* 0x0000000105027824 */ /* 0x000fca00078e0202 */
[----:B------:R-:W-:Y:S02]  /*1090*/  PRMT R8, R2, 0x7610, R8 ;  /* 0x0000761002087816 */ /* 0x000fe40000000008 */
.L_x_17:
[----:B------:R-:W-:Y:S05]  /*10a0*/  @!P0 BRA `(.L_x_18) ;  /* 0x0000000000b88947 */ /* 0x000fea0003800000 */
[----:B------:R-:W1:Y:S01]  /*10b0*/  LDC.64 R4, c[0x0][0xb18] ;  /* 0x0002c600ff047b82 */ /* 0x000e620000000a00 */
[----:B------:R-:W-:-:S07]  /*10c0*/  ISETP.NE.AND P0, PT, R9, 0x1, PT ;  /* 0x000000010900780c */ /* 0x000fce0003f05270 */
[----:B------:R-:W2:Y:S08]  /*10d0*/  LDC R14, c[0x0][0xb0c] ;  /* 0x0002c300ff0e7b82 */ /* 0x000eb00000000800 */
[----:B------:R-:W3:Y:S08]  /*10e0*/  LDC R13, c[0x0][0x370] ;  /* 0x0000dc00ff0d7b82 */ /* 0x000ef00000000800 */
[----:B------:R-:W4:Y:S01]  /*10f0*/  LDC R16, c[0x0][0x374] ;  /* 0x0000dd00ff107b82 */ /* 0x000f220000000800 */
[----:B-1----:R-:W-:-:S07]  /*1100*/  ISETP.NE.AND P1, PT, R4, 0x1, PT ;  /* 0x000000010400780c */ /* 0x002fce0003f25270 */
[----:B------:R-:W3:Y:S01]  /*1110*/  LDC.64 R6, c[0x0][0xb10] ;  /* 0x0002c400ff067b82 */ /* 0x000ee20000000a00 */
[----:B--2---:R-:W-:-:S07]  /*1120*/  ISETP.NE.AND P2, PT, R14, 0x1, PT ;  /* 0x000000010e00780c */ /* 0x004fce0003f45270 */
[----:B------:R-:W1:Y:S08]  /*1130*/  LDC R12, c[0x0][0xb20] ;  /* 0x0002c800ff0c7b82 */ /* 0x000e700000000800 */
[----:B------:R-:W2:Y:S01]  /*1140*/  LDC.64 R2, c[0x0][0xb28] ;  /* 0x0002ca00ff027b82 */ /* 0x000ea20000000a00 */
[----:B----4-:R-:W-:-:S04]  /*1150*/  IMAD.HI.U32 R15, R16, R5, RZ ;  /* 0x00000005100f7227 */ /* 0x010fc800078e00ff */
[----:B------:R-:W-:-:S04]  /*1160*/  IMAD.HI.U32 R5, R20, R5, RZ ;  /* 0x0000000514057227 */ /* 0x000fc800078e00ff */
[----:B---3--:R-:W-:-:S04]  /*1170*/  IMAD.HI.U32 R18, R13, R6, RZ ;  /* 0x000000060d127227 */ /* 0x008fc800078e00ff */
[C---:B------:R-:W-:Y:S01]  /*1180*/  IMAD.HI.U32 R22, R11.reuse, R6, RZ ;  /* 0x000000060b167227 */ /* 0x040fe200078e00ff */
[-C--:B------:R-:W-:Y:S02]  /*1190*/  @P2 SHF.R.U32.HI R13, RZ, R7.reuse, R18 ;  /* 0x00000007ff0d2219 */ /* 0x080fe40000011612 */
[-C--:B-1----:R-:W-:Y:S02]  /*11a0*/  @P1 SHF.R.U32.HI R16, RZ, R12.reuse, R15 ;  /* 0x0000000cff101219 */ /* 0x082fe4000001160f */
[----:B------:R-:W-:Y:S02]  /*11b0*/  SHF.R.U32.HI R5, RZ, R12, R5 ;  /* 0x0000000cff057219 */ /* 0x000fe40000011605 */
[----:B------:R-:W-:Y:S02]  /*11c0*/  SHF.R.U32.HI R22, RZ, R7, R22 ;  /* 0x00000007ff167219 */ /* 0x000fe40000011616 */
[----:B------:R-:W-:Y:S01]  /*11d0*/  SEL R5, R20, R5, !P1 ;  /* 0x0000000514057207 */ /* 0x000fe20004800000 */
[----:B--2---:R-:W-:Y:S01]  /*11e0*/  IMAD.HI.U32 R18, R16, R2, RZ ;  /* 0x0000000210127227 */ /* 0x004fe200078e00ff */
[----:B------:R-:W-:-:S02]  /*11f0*/  SEL R21, R11, R22, !P2 ;  /* 0x000000160b157207 */ /* 0x000fc40005000000 */
[----:B------:R-:W-:Y:S01]  /*1200*/  IADD3 R7, PT, PT, -R5, RZ, RZ ;  /* 0x000000ff05077210 */ /* 0x000fe20007ffe1ff */
[----:B------:R-:W-:Y:S01]  /*1210*/  IMAD.HI.U32 R6, R13, R2, RZ ;  /* 0x000000020d067227 */ /* 0x000fe200078e00ff */
[----:B------:R-:W-:-:S03]  /*1220*/  @P0 SHF.R.U32.HI R16, RZ, R3, R18 ;  /* 0x00000003ff100219 */ /* 0x000fc60000011612 */
[----:B------:R-:W-:Y:S01]  /*1230*/  IMAD R7, R4, R7, R20 ;  /* 0x0000000704077224 */ /* 0x000fe200078e0214 */
[----:B------:R-:W-:Y:S01]  /*1240*/  @P0 SHF.R.U32.HI R13, RZ, R3, R6 ;  /* 0x00000003ff0d0219 */ /* 0x000fe20000011606 */
[----:B------:R-:W-:-:S04]  /*1250*/  IMAD R16, R16, R9, RZ ;  /* 0x0000000910107224 */ /* 0x000fc800078e02ff */
[----:B------:R-:W-:Y:S01]  /*1260*/  IMAD R6, R13, R9, RZ ;  /* 0x000000090d067224 */ /* 0x000fe200078e02ff */
[----:B------:R-:W-:-:S04]  /*1270*/  ISETP.GE.AND P1, PT, R5, R16, PT ;  /* 0x000000100500720c */ /* 0x000fc80003f26270 */
[----:B------:R-:W-:Y:S01]  /*1280*/  ISETP.GE.OR P1, PT, R21, R6, P1 ;  /* 0x000000061500720c */ /* 0x000fe20000f26670 */
[----:B------:R-:W-:-:S05]  /*1290*/  IMAD.HI.U32 R6, R5, R2, RZ ;  /* 0x0000000205067227 */ /* 0x000fca00078e00ff */
[----:B------:R-:W-:-:S04]  /*12a0*/  SHF.R.U32.HI R6, RZ, R3, R6 ;  /* 0x00000003ff067219 */ /* 0x000fc80000011606 */
[----:B------:R-:W-:-:S03]  /*12b0*/  SEL R6, R5, R6, !P0 ;  /* 0x0000000605067207 */ /* 0x000fc60004000000 */
[----:B------:R-:W-:Y:S01]  /*12c0*/  @!P1 IMAD.HI.U32 R12, R21, R2, RZ ;  /* 0x00000002150c9227 */ /* 0x000fe200078e00ff */
[----:B------:R-:W-:-:S04]  /*12d0*/  IADD3 R2, PT, PT, -R6, RZ, RZ ;  /* 0x000000ff06027210 */ /* 0x000fc80007ffe1ff */
[----:B------:R-:W-:Y:S01]  /*12e0*/  @!P1 SHF.R.U32.HI R12, RZ, R3, R12 ;  /* 0x00000003ff0c9219 */ /* 0x000fe2000001160c */
[----:B------:R-:W-:-:S03]  /*12f0*/  IMAD R2, R9, R2, R5 ;  /* 0x0000000209027224 */ /* 0x000fc600078e0205 */
[----:B------:R-:W-:-:S05]  /*1300*/  @!P1 SEL R3, R21, R12, !P0 ;  /* 0x0000000c15039207 */ /* 0x000fca0004000000 */
[--C-:B------:R-:W-:Y:S02]  /*1310*/  @!P1 IMAD.IADD R6, R6, 0x1, -R3.reuse ;  /* 0x0000000106069824 */ /* 0x100fe400078e0a03 */
[----:B------:R-:W-:Y:S01]  /*1320*/  @!P1 IMAD R3, R2, R13, R3 ;  /* 0x0000000d02039224 */ /* 0x000fe200078e0203 */
[----:B------:R-:W-:Y:S01]  /*1330*/  IADD3 R2, PT, PT, -R21, RZ, RZ ;  /* 0x000000ff15027210 */ /* 0x000fe20007ffe1ff */
[----:B------:R-:W-:Y:S02]  /*1340*/  @!P1 IMAD R5, R6, R9, R21 ;  /* 0x0000000906059224 */ /* 0x000fe400078e0215 */
[----:B------:R-:W-:Y:S02]  /*1350*/  @!P1 IMAD.MOV.U32 R21, RZ, RZ, R3 ;  /* 0x000000ffff159224 */ /* 0x000fe400078e0003 */
[----:B------:R-:W-:Y:S02]  /*1360*/  IMAD R2, R14, R2, R11 ;  /* 0x000000020e027224 */ /* 0x000fe400078e020b */
[----:B------:R-:W-:-:S02]  /*1370*/  IMAD R20, R5, R4, R7 ;  /* 0x0000000405147224 */ /* 0x000fc400078e0207 */
[----:B------:R-:W-:Y:S02]  /*1380*/  IMAD R21, R21, R14, R2 ;  /* 0x0000000e15157224 */ /* 0x000fe400078e0202 */
.L_x_18:
[----:B------:R-:W-:Y:S05]  /*1390*/  BRA.U UP3, `(.L_x_19) ;  /* 0x0000000103407547 */ /* 0x000fea000b800000 */
[----:B------:R-:W1:Y:S08]  /*13a0*/  LDC.64 R4, c[0x0][0xb10] ;  /* 0x0002c400ff047b82 */ /* 0x000e700000000a00 */
[----:B------:R-:W2:Y:S08]  /*13b0*/  LDC.64 R2, c[0x0][0xb18] ;  /* 0x0002c600ff027b82 */ /* 0x000eb00000000a00 */
[----:B------:R-:W3:Y:S08]  /*13c0*/  LDC R6, c[0x0][0xb20] ;  /* 0x0002c800ff067b82 */ /* 0x000ef00000000800 */
[----:B------:R-:W4:Y:S01]  /*13d0*/  LDC R12, c[0x0][0xb0c] ;  /* 0x0002c300ff0c7b82 */ /* 0x000f220000000800 */
[----:B-1----:R-:W-:-:S05]  /*13e0*/  IMAD.HI.U32 R4, R21, R4, RZ ;  /* 0x0000000415047227 */ /* 0x002fca00078e00ff */
[----:B------:R-:W-:Y:S01]  /*13f0*/  SHF.R.U32.HI R4, RZ, R5, R4 ;  /* 0x00000005ff047219 */ /* 0x000fe20000011604 */
[----:B--2---:R-:W-:Y:S01]  /*1400*/  IMAD.HI.U32 R3, R20, R3, RZ ;  /* 0x0000000314037227 */ /* 0x004fe200078e00ff */
[----:B------:R-:W-:-:S04]  /*1410*/  ISETP.NE.AND P0, PT, R2, 0x1, PT ;  /* 0x000000010200780c */ /* 0x000fc80003f05270 */
[----:B---3--:R-:W-:-:S04]  /*1420*/  SHF.R.U32.HI R3, RZ, R6, R3 ;  /* 0x00000006ff037219 */ /* 0x008fc80000011603 */
[----:B------:R-:W-:Y:S02]  /*1430*/  SEL R3, R20, R3, !P0 ;  /* 0x0000000314037207 */ /* 0x000fe40004000000 */
[----:B----4-:R-:W-:-:S04]  /*1440*/  ISETP.NE.AND P1, PT, R12, 0x1, PT ;  /* 0x000000010c00780c */ /* 0x010fc80003f25270 */
[----:B------:R-:W-:-:S05]  /*1450*/  SEL R6, R21, R4, !P1 ;  /* 0x0000000415067207 */ /* 0x000fca0004800000 */
[----:B------:R-:W-:Y:S02]  /*1460*/  IMAD.IADD R4, R3, 0x1, -R6 ;  /* 0x0000000103047824 */ /* 0x000fe400078e0a06 */
[----:B------:R-:W-:Y:S02]  /*1470*/  IMAD.IADD R3, R6, 0x1, -R3 ;  /* 0x0000000106037824 */ /* 0x000fe400078e0a03 */
[----:B------:R-:W-:Y:S02]  /*1480*/  IMAD R21, R4, R12, R21 ;  /* 0x0000000c04157224 */ /* 0x000fe400078e0215 */
[----:B------:R-:W-:Y:S02]  /*1490*/  IMAD R20, R3, R2, R20 ;  /* 0x0000000203147224 */ /* 0x000fe400078e0214 */
.L_x_19:
[----:B------:R-:W-:Y:S05]  /*14a0*/  BRA.U !UP1, `(.L_x_20) ;  /* 0x00000001090c7547 */ /* 0x000fea000b800000 */
[----:B------:R-:W-:Y:S01]  /*14b0*/  UCGABAR_WAIT ;  /* 0x0000000000007dc7 */ /* 0x000fe20008000000 */
[----:B------:R-:W-:Y:S01]  /*14c0*/  CCTL.IVALL ;  /* 0x00000000ff00798f */ /* 0x000fe20002000000 */
[----:B------:R-:W-:Y:S05]  /*14d0*/  BRA `(.L_x_21) ;  /* 0x0000000000047947 */ /* 0x000fea0003800000 */
.L_x_20:
[----:B------:R-:W-:Y:S06]  /*14e0*/  BAR.SYNC.DEFER_BLOCKING 0x0 ;  /* 0x0000000000007b1d */ /* 0x000fec0000010000 */
.L_x_21:
[----:B------:R-:W-:Y:S05]  /*14f0*/  BRA.U UP2, `(.L_x_22) ;  /* 0x0000001102b87547 */ /* 0x000fea000b800000 */
[----:B------:R-:W1:Y:S01]  /*1500*/  LDCU UR15, c[0x0][0x38c] ;  /* 0x00007180ff0f77ac */ /* 0x000e620008000800 */
[----:B------:R-:W2:Y:S01]  /*1510*/  LDC R9, c[0x0][0x370] ;  /* 0x0000dc00ff097b82 */ /* 0x000ea20000000800 */
[----:B------:R-:W-:Y:S01]  /*1520*/  IMAD.SHL.U32 R16, R11, 0x80, RZ ;  /* 0x000000800b107824 */ /* 0x000fe200078e00ff */
[----:B------:R-:W-:Y:S01]  /*1530*/  PLOP3.LUT P1, PT, PT, PT, UP5, 0x80, 0x8 ;  /* 0x000000000008781c */ /* 0x000fe20003f2f058 */
[----:B------:R-:W-:Y:S01]  /*1540*/  HFMA2 R12, -RZ, RZ, 0, 0 ;  /* 0x00000000ff0c7431 */ /* 0x000fe200000001ff */
[----:B------:R-:W-:Y:S01]  /*1550*/  UISETP.NE.AND UP1, UPT, UR10, URZ, UPT ;  /* 0x000000ff0a00728c */ /* 0x000fe2000bf25270 */
[----:B------:R-:W-:Y:S01]  /*1560*/  ISETP.NE.AND P4, PT, R10, RZ, P5 ;  /* 0x000000ff0a00720c */ /* 0x000fe20002f85270 */
[----:B------:R-:W-:Y:S01]  /*1570*/  IMAD.MOV.U32 R15, RZ, RZ, 0x1 ;  /* 0x00000001ff0f7424 */ /* 0x000fe200078e00ff */
[----:B------:R-:W-:Y:S01]  /*1580*/  PLOP3.LUT P1, PT, P1, PT, PT, 0x8, 0x80 ;  /* 0x000000000080781c */ /* 0x000fe20000f2e170 */
[----:B------:R-:W3:Y:S01]  /*1590*/  LDC R0, c[0x0][0x374] ;  /* 0x0000dd00ff007b82 */ /* 0x000ee20000000800 */
[----:B------:R-:W-:Y:S01]  /*15a0*/  IMAD.MOV.U32 R14, RZ, RZ, RZ ;  /* 0x000000ffff0e7224 */ /* 0x000fe200078e00ff */
[----:B------:R-:W-:Y:S01]  /*15b0*/  MOV R8, 0x1 ;  /* 0x0000000100087802 */ /* 0x000fe20000000f00 */
[----:B------:R-:W-:Y:S01]  /*15c0*/  IMAD.MOV.U32 R10, RZ, RZ, RZ ;  /* 0x000000ffff0a7224 */ /* 0x000fe200078e00ff */
[----:B------:R-:W-:Y:S01]  /*15d0*/  LOP3.LUT R16, R16, 0x80, RZ, 0xc0, !PT ;  /* 0x0000008010107812 */ /* 0x000fe200078ec0ff */
[----:B------:R-:W4:Y:S01]  /*15e0*/  LDCU.64 UR30, c[0x0][0x348] ;  /* 0x00006900ff1e77ac */ /* 0x000f220008000a00 */
[----:B-1----:R-:W-:-:S02]  /*15f0*/  UIADD3 UR4, UPT, UPT, UR15, 0xff, URZ ;  /* 0x000000ff0f047890 */ /* 0x002fc4000fffe0ff */
[----:B------:R-:W-:Y:S02]  /*1600*/  USEL UR7, UR7, 0x2, UP1 ;  /* 0x0000000207077887 */ /* 0x000fe40008800000 */
[----:B------:R-:W-:Y:S01]  /*1610*/  USHF.R.S32.HI UR22, URZ, 0x1f, UR4 ;  /* 0x0000001fff167899 */ /* 0x000fe20008011404 */
[----:B------:R-:W-:-:S03]  /*1620*/  UMOV UR13, URZ ;  /* 0x000000ff000d7c82 */ /* 0x000fc60008000000 */
[----:B------:R-:W-:Y:S02]  /*1630*/  ULEA.HI UR22, UR22, UR4, URZ, 0x8 ;  /* 0x0000000416167291 */ /* 0x000fe4000f8f40ff */
[----:B------:R-:W-:Y:S02]  /*1640*/  UIADD3 UR4, UPT, UPT, UR15, -0x1, URZ ;  /* 0xffffffff0f047890 */ /* 0x000fe4000fffe0ff */
[----:B------:R-:W-:Y:S02]  /*1650*/  USHF.R.S32.HI UR22, URZ, 0x8, UR22 ;  /* 0x00000008ff167899 */ /* 0x000fe40008011416 */
[----:B------:R-:W-:Y:S02]  /*1660*/  UISETP.GE.U32.AND UP2, UPT, UR4, -0x1ff, UPT ;  /* 0xfffffe010400788c */ /* 0x000fe4000bf46070 */
[----:B------:R-:W-:Y:S02]  /*1670*/  UISETP.LT.U32.AND UP0, UPT, UR22, 0x2, UPT ;  /* 0x000000021600788c */ /* 0x000fe4000bf01070 */
[----:B------:R-:W-:-:S02]  /*1680*/  UIADD3 UR15, UPT, UPT, UR15, 0x1fe, URZ ;  /* 0x000001fe0f0f7890 */ /* 0x000fc4000fffe0ff */
[----:B------:R-:W-:-:S04]  /*1690*/  USEL UR21, UR22, 0x2, UP0 ;  /* 0x0000000216157887 */ /* 0x000fc80008000000 */
[----:B------:R-:W-:Y:S02]  /*16a0*/  UIADD3 UR6, UPT, UPT, UR21, -0x1, URZ ;  /* 0xffffffff15067890 */ /* 0x000fe4000fffe0ff */
[----:B------:R-:W-:Y:S02]  /*16b0*/  @UP2 UIADD3 UR6, UPT, UPT, UR21, URZ, URZ ;  /* 0x000000ff15062290 */ /* 0x000fe4000fffe0ff */
[----:B------:R-:W-:Y:S02]  /*16c0*/  UIADD3 UR14, UPT, UPT, UR22, -UR21, URZ ;  /* 0x80000015160e7290 */ /* 0x000fe4000fffe0ff */
[----:B------:R-:W-:Y:S02]  /*16d0*/  UIADD3 UR5, UPT, UPT, UR6, 0x1, URZ ;  /* 0x0000000106057890 */ /* 0x000fe4000fffe0ff */
[----:B--2-4-:R-:W-:-:S12]  /*16e0*/  UIADD3 UR6, UPT, UPT, -UR6, URZ, URZ ;  /* 0x000000ff06067290 */ /* 0x014fd8000fffe1ff */
.L_x_42:
[----:B------:R-:W-:Y:S01]  /*16f0*/  UISETP.NE.AND UP0, UPT, UR37, URZ, UPT ;  /* 0x000000ff2500728c */ /* 0x000fe2000bf05270 */
[----:B------:R-:W1:Y:S08]  /*1700*/  S2UR UR37, SR_CgaCtaId ;  /* 0x00000000002579c3 */ /* 0x000e700000008800 */
[----:B------:R-:W-:Y:S05]  /*1710*/  BRA.U UP0, `(.L_x_23) ;  /* 0x0000000100347547 */ /* 0x000fea000b800000 */
[----:B------:R-:W2:Y:S01]  /*1720*/  S2R R2, SR_CgaCtaId ;  /* 0x0000000000027919 */ /* 0x000ea20000008800 */
[----:B------:R-:W-:-:S04]  /*1730*/  MOV R3, 0x400 ;  /* 0x0000040000037802 */ /* 0x000fc80000000f00 */
[----:B--2---:R-:W-:Y:S02]  /*1740*/  LEA R3, R2, R3, 0x18 ;  /* 0x0000000302037211 */ /* 0x004fe400078ec0ff */
[----:B------:R-:W-:-:S03]  /*1750*/  SHF.L.U32 R2, R8, 0x1f, RZ ;  /* 0x0000001f08027819 */ /* 0x000fc600000006ff */
[----:B------:R-:W-:-:S04]  /*1760*/  IMAD R3, R10, 0x8, R3 ;  /* 0x000000080a037824 */ /* 0x000fc800078e0203 */
[----:B------:R-:W2:Y:S02]  /*1770*/  SYNCS.PHASECHK.TRANS64.TRYWAIT P0, [R3+URZ+0xc0], R2 ;  /* 0x0000c002030075a7 */ /* 0x000ea400080011ff */
[----:B--2---:R-:W-:Y:S05]  /*1780*/  @!P0 BRA `(.L_x_24) ;  /* 0x000000a000948947 */ /* 0x004fea0003800000 */
.L_x_139:
[----:B------:R-:W-:Y:S01]  /*1790*/  VIADD R10, R10, 0x1 ;  /* 0x000000010a0a7836 */ /* 0x000fe20000000000 */
[----:B------:R2:W-:Y:S04]  /*17a0*/  SYNCS.ARRIVE.TRANS64.A1T0 RZ, [R3+URZ+0xb0], RZ ;  /* 0x0000b0ff03ff79a7 */ /* 0x0005e800081000ff */
[----:B------:R-:W-:-:S04]  /*17b0*/  ISETP.NE.AND P0, PT, R10, 0x2, PT ;  /* 0x000000020a00780c */ /* 0x000fc80003f05270 */
[----:B------:R-:W-:Y:S02]  /*17c0*/  SEL R10, R10, RZ, P0 ;  /* 0x000000ff0a0a7207 */ /* 0x000fe40000000000 */
[----:B--2---:R-:W-:-:S04]  /*17d0*/  SEL R3, RZ, 0x1, P0 ;  /* 0x00000001ff037807 */ /* 0x004fc80000000000 */
[----:B------:R-:W-:-:S07]  /*17e0*/  LOP3.LUT R8, R8, R3, RZ, 0x3c, !PT ;  /* 0x0000000308087212 */ /* 0x000fce00078e3cff */
.L_x_23:
[----:B------:R-:W-:Y:S01]  /*17f0*/  UMOV UR4, 0x400 ;  /* 0x0000040000047882 */ /* 0x000fe20000000000 */
[----:B------:R-:W-:Y:S01]  /*1800*/  LEA.HI R3, R21, R21, RZ, 0x1 ;  /* 0x0000001515037211 */ /* 0x000fe200078f08ff */
[----:B-1----:R-:W-:Y:S01]  /*1810*/  ULEA UR4, UR37, UR4, 0x18 ;  /* 0x0000000425047291 */ /* 0x002fe2000f8ec0ff */
[----:B------:R-:W-:Y:S01]  /*1820*/  SHF.L.U32 R2, R15, 0x1f, RZ ;  /* 0x0000001f0f027819 */ /* 0x000fe200000006ff */
[----:B------:R-:W-:Y:S01]  /*1830*/  UISETP.GE.U32.AND UP0, UPT, UR15, 0x1ff, UPT ;  /* 0x000001ff0f00788c */ /* 0x000fe2000bf06070 */
[C---:B------:R-:W-:Y:S01]  /*1840*/  R2UR UR9, R16.reuse ;  /* 0x00000000100972ca */ /* 0x040fe200000e0000 */
[----:B------:R-:W-:Y:S01]  /*1850*/  ULEA UR8, UR13, UR4, 0x3 ;  /* 0x000000040d087291 */ /* 0x000fe2000f8e18ff */
[----:B------:R-:W-:Y:S01]  /*1860*/  IMAD.SHL.U32 R3, R3, 0x80, RZ ;  /* 0x0000008003037824 */ /* 0x000fe200078e00ff */
[----:B------:R-:W-:Y:S01]  /*1870*/  R2UR UR19, R16 ;  /* 0x00000000101372ca */ /* 0x000fe200000e0000 */
[----:B------:R-:W-:-:S03]  /*1880*/  UMOV UR23, URZ ;  /* 0x000000ff00177c82 */ /* 0x000fc60008000000 */
[----:B------:R-:W-:-:S03]  /*1890*/  R2UR UR35, R3 ;  /* 0x00000000032372ca */ /* 0x000fc600000e0000 */
[----:B------:R1:W2:Y:S01]  /*18a0*/  SYNCS.PHASECHK.TRANS64.TRYWAIT P0, [UR8+0x10], R2 ;  /* 0x00001002ff0075a7 */ /* 0x0002a20008001108 */
[----:B------:R-:W-:-:S09]  /*18b0*/  R2UR UR8, R20 ;  /* 0x00000000140872ca */ /* 0x000fd200000e0000 */
[----:B------:R-:W-:-:S04]  /*18c0*/  ULOP3.LUT UR35, UR9, 0xffffff00, UR35, 0xf8, !UPT ;  /* 0xffffff0009237892 */ /* 0x000fc8000f8ef823 */
[----:B------:R-:W-:Y:S01]  /*18d0*/  ULEA UR19, UR8, UR19, 0x8 ;  /* 0x0000001308137291 */ /* 0x000fe2000f8e40ff */
[----:B------:R-:W-:Y:S11]  /*18e0*/  BRA.U !UP0, `(.L_x_25) ;  /* 0x0000000108ec7547 */ /* 0x000ff6000b800000 */
[----:B------:R-:W-:Y:S01]  /*18f0*/  UMOV UR29, UR6 ;  /* 0x00000006001d7c82 */ /* 0x000fe20008000000 */
[----:B------:R-:W-:Y:S01]  /*1900*/  UMOV UR44, UR13 ;  /* 0x0000000d002c7c82 */ /* 0x000fe20008000000 */
[----:B------:R-:W-:-:S05]  /*1910*/  UMOV UR26, 0x80 ;  /* 0x00000080001a7882 */ /* 0x000fca0000000000 */
.L_x_31:
[----:B------:R-:W-:Y:S01]  /*1920*/  ULEA UR33, UR44, UR4, 0x3 ;  /* 0x000000042c217291 */ /* 0x000fe2000f8e18ff */
[----:B------:R-:W-:Y:S01]  /*1930*/  @P5 MOV R3, 0x20000 ;  /* 0x0002000000035802 */ /* 0x000fe20000000f00 */
[----:B-12---:R-:W-:Y:S10]  /*1940*/  @P0 BRA `(.L_x_26) ;  /* 0x00000000000c0947 */ /* 0x006ff40003800000 */
[----:B------:R-:W-:-:S04]  /*1950*/  SHF.L.U32 R5, R15, 0x1f, RZ ;  /* 0x0000001f0f057819 */ /* 0x000fc800000006ff */
[----:B------:R-:W2:Y:S02]  /*1960*/  SYNCS.PHASECHK.TRANS64.TRYWAIT P0, [UR33+0x10], R5 ;  /* 0x00001005ff0075a7 */ /* 0x000ea40008001121 */
[----:B--2---:R-:W-:Y:S05]  /*1970*/  @!P0 BRA `(.L_x_27) ;  /* 0x000000a0002c8947 */ /* 0x004fea0003800000 */
.L_x_26:
[----:B------:R2:W-:Y:S01]  /*1980*/  @P5 SYNCS.ARRIVE.TRANS64 RZ, [UR33], R3 ;  /* 0x00000003ffff59a7 */ /* 0x0005e20008000021 */
[----:B------:R-:W-:Y:S02]  /*1990*/  ULOP3.LUT UR8, UR7, 0x2, URZ, 0xfc, !UPT ;  /* 0x0000000207087892 */ /* 0x000fe4000f8efcff */
[----:B------:R-:W-:Y:S02]  /*19a0*/  UIADD3 UR29, UPT, UPT, UR29, 0x1, URZ ;  /* 0x000000011d1d7890 */ /* 0x000fe4000fffe0ff */
[----:B------:R-:W-:Y:S02]  /*19b0*/  UISETP.NE.AND UP0, UPT, UR8, 0x2, UPT ;  /* 0x000000020800788c */ /* 0x000fe4000bf05270 */
[----:B------:R-:W-:-:S07]  /*19c0*/  UISETP.NE.AND UP2, UPT, UR29, 0x1, UPT ;  /* 0x000000011d00788c */ /* 0x000fce000bf45270 */
[----:B------:R-:W-:Y:S05]  /*19d0*/  BRA.U UP0, `(.L_x_28) ;  /* 0x0000000100047547 */ /* 0x000fea000b800000 */
[----:B------:R-:W-:Y:S05]  /*19e0*/  BPT.TRAP 0x1 ;  /* 0x000000040000795c */ /* 0x000fea0000300000 */
.L_x_28:
[----:B------:R-:W-:Y:S04]  /*19f0*/  BSSY.RECONVERGENT B0, `(.L_x_29) ;  /* 0x0000003000007945 */ /* 0x000fe80003800200 */
[----:B------:R-:W-:Y:S05]  /*1a00*/  @!P4 BRA `(.L_x_30) ;  /* 0x000000000004c947 */ /* 0x000fea0003800000 */
[----:B------:R-:W-:Y:S05]  /*1a10*/  BPT.TRAP 0x1 ;  /* 0x000000040000795c */ /* 0x000fea0000300000 */
.L_x_30:
[----:B------:R-:W-:Y:S05]  /*1a20*/  BSYNC.RECONVERGENT B0 ;  /* 0x0000000000007941 */ /* 0x000fea0003800200 */
.L_x_29:
[----:B------:R-:W-:Y:S02]  /*1a30*/  UIADD3 UR13, UPT, UPT, UR44, 0x1, URZ ;  /* 0x000000012c0d7890 */ /* 0x000fe4000fffe0ff */
[----:B------:R-:W-:Y:S02]  /*1a40*/  UIADD3 UR42, UP1, UPT, UR30, 0x80, URZ ;  /* 0x000000801e2a7890 */ /* 0x000fe4000ff3e0ff */
[----:B------:R-:W-:Y:S02]  /*1a50*/  UISETP.NE.AND UP0, UPT, UR13, 0x2, UPT ;  /* 0x000000020d00788c */ /* 0x000fe4000bf05270 */
[----:B------:R-:W-:Y:S02]  /*1a60*/  UIADD3 UR34, UPT, UPT, UR26, -0x80, URZ ;  /* 0xffffff801a227890 */ /* 0x000fe4000fffe0ff */
[----:B------:R-:W-:Y:S02]  /*1a70*/  USEL UR9, URZ, 0x1, UP0 ;  /* 0x00000001ff097887 */ /* 0x000fe40008000000 */
[----:B------:R-:W-:-:S02]  /*1a80*/  USEL UR13, UR13, URZ, UP0 ;  /* 0x000000ff0d0d7287 */ /* 0x000fc40008000000 */
[----:B------:R-:W-:Y:S02]  /*1a90*/  UIADD3 UR40, UP0, UPT, UR30, 0x180, URZ ;  /* 0x000001801e287890 */ /* 0x000fe4000ff1e0ff */
[----:B------:R-:W-:Y:S01]  /*1aa0*/  ULEA UR8, UR13, UR4, 0x3 ;  /* 0x000000040d087291 */ /* 0x000fe2000f8e18ff */
[----:B------:R-:W-:Y:S01]  /*1ab0*/  LOP3.LUT R15, R15, UR9, RZ, 0x3c, !PT ;  /* 0x000000090f0f7c12 */ /* 0x000fe2000f8e3cff */
[----:B------:R-:W-:Y:S02]  /*1ac0*/  ULOP3.LUT UR33, UR33, 0xfefffff8, URZ, 0xc0, !UPT ;  /* 0xfefffff821217892 */ /* 0x000fe4000f8ec0ff */
[----:B------:R-:W-:Y:S01]  /*1ad0*/  UIADD3.X UR43, UPT, UPT, URZ, UR31, URZ, UP1, !UPT ;  /* 0x0000001fff2b7290 */ /* 0x000fe20008ffe4ff */
[----:B-1----:R-:W-:Y:S01]  /*1ae0*/  SHF.L.U32 R2, R15, 0x1f, RZ ;  /* 0x0000001f0f027819 */ /* 0x002fe200000006ff */
[----:B------:R-:W-:Y:S01]  /*1af0*/  UIADD3.X UR41, UPT, UPT, URZ, UR31, URZ, UP0, !UPT ;  /* 0x0000001fff297290 */ /* 0x000fe200087fe4ff */
[----:B------:R-:W-:Y:S02]  /*1b00*/  UMOV UR38, 0x0 ;  /* 0x0000000000267882 */ /* 0x000fe40000000000 */
[----:B------:R4:W1:Y:S01]  /*1b10*/  SYNCS.PHASECHK.TRANS64.TRYWAIT P0, [UR8+0x10], R2 ;  /* 0x00001002ff0075a7 */ /* 0x0008620008001108 */
[----:B------:R-:W-:Y:S01]  /*1b20*/  ULEA UR8, UR44, UR4, 0xf ;  /* 0x000000042c087291 */ /* 0x000fe2000f8e78ff */
[----:B------:R-:W-:Y:S01]  /*1b30*/  UMOV UR39, 0x10000000 ;  /* 0x1000000000277882 */ /* 0x000fe20000000000 */
[----:B------:R-:W-:-:S02]  /*1b40*/  UMOV UR27, UR35 ;  /* 0x00000023001b7c82 */ /* 0x000fc40008000000 */
[----:B------:R-:W-:Y:S02]  /*1b50*/  UIADD3 UR32, UPT, UPT, UR8, 0xc400, URZ ;  /* 0x0000c40008207890 */ /* 0x000fe4000fffe0ff */
[----:B------:R-:W-:Y:S02]  /*1b60*/  UIADD3 UR24, UPT, UPT, UR8, 0x10400, URZ ;  /* 0x0001040008187890 */ /* 0x000fe4000fffe0ff */
[----:B------:R-:W-:Y:S02]  /*1b70*/  UIADD3 UR16, UPT, UPT, UR8, 0x1c400, URZ ;  /* 0x0001c40008107890 */ /* 0x000fe4000fffe0ff */
[----:B------:R-:W-:Y:S01]  /*1b80*/  UIADD3 UR8, UPT, UPT, UR8, 0x20400, URZ ;  /* 0x0002040008087890 */ /* 0x000fe2000fffe0ff */
[----:B------:R-:W-:Y:S01]  /*1b90*/  UMOV UR28, UR36 ;  /* 0x00000024001c7c82 */ /* 0x000fe20008000000 */
[----:B------:R-:W-:Y:S01]  /*1ba0*/  UMOV UR25, UR33 ;  /* 0x0000002100197c82 */ /* 0x000fe20008000000 */
[----:B------:R-:W-:Y:S01]  /*1bb0*/  UMOV UR20, UR36 ;  /* 0x0000002400147c82 */ /* 0x000fe20008000000 */
[----:B------:R-:W-:Y:S01]  /*1bc0*/  UMOV UR17, UR33 ;  /* 0x0000002100117c82 */ /* 0x000fe20008000000 */
[----:B------:R-:W-:Y:S01]  /*1bd0*/  UMOV UR18, UR34 ;  /* 0x0000002200127c82 */ /* 0x000fe20008000000 */
[----:B------:R-:W-:Y:S01]  /*1be0*/  UTMALDG.3D.2CTA [UR32], [UR42], desc[UR38] ;  /* 0x000026202a0075b4 */ /* 0x000fe20008211000 */
[----:B------:R-:W-:Y:S01]  /*1bf0*/  UMOV UR10, UR26 ;  /* 0x0000001a000a7c82 */ /* 0x000fe20008000000 */
[----:B------:R-:W-:Y:S01]  /*1c00*/  UMOV UR11, UR19 ;  /* 0x00000013000b7c82 */ /* 0x000fe20008000000 */
[----:B------:R-:W-:Y:S01]  /*1c10*/  UMOV UR12, UR36 ;  /* 0x00000024000c7c82 */ /* 0x000fe20008000000 */
[----:B------:R-:W-:Y:S01]  /*1c20*/  UMOV UR9, UR33 ;  /* 0x0000002100097c82 */ /* 0x000fe20008000000 */
[----:B------:R-:W-:Y:S01]  /*1c30*/  UMOV UR23, UR5 ;  /* 0x0000000500177c82 */ /* 0x000fe20008000000 */
[----:B------:R-:W-:Y:S01]  /*1c40*/  UMOV UR44, UR13 ;  /* 0x0000000d002c7c82 */ /* 0x000fe20008000000 */
[----:B------:R2:W-:Y:S01]  /*1c50*/  UTMALDG.3D.2CTA [UR24], [UR42], desc[UR38] ;  /* 0x000026182a0075b4 */ /* 0x0005e20008211000 */
[----:B------:R4:W-:Y:S01]  /*1c60*/  UTMALDG.3D.2CTA [UR16], [UR40], desc[UR38] ;  /* 0x00002610280075b4 */ /* 0x0009e20008211000 */
[----:B------:R4:W-:Y:S01]  /*1c70*/  UTMALDG.3D.2CTA [UR8], [UR40], desc[UR38] ;  /* 0x00002608280075b4 */ /* 0x0009e20008211000 */
[----:B--2---:R-:W-:Y:S01]  /*1c80*/  UIADD3 UR26, UPT, UPT, UR26, 0x100, URZ ;  /* 0x000001001a1a7890 */ /* 0x004fe2000fffe0ff */
[----:B----4-:R-:W-:Y:S11]  /*1c90*/  BRA.U UP2, `(.L_x_31) ;  /* 0xfffffffd02207547 */ /* 0x010ff6000b83ffff */
.L_x_25:
[----:B------:R-:W-:Y:S01]  /*1ca0*/  ULEA UR8, UR13, UR4, 0x3 ;  /* 0x000000040d087291 */ /* 0x000fe2000f8e18ff */
[----:B-1----:R-:W-:Y:S01]  /*1cb0*/  SHF.L.U32 R2, R15, 0x1f, RZ ;  /* 0x0000001f0f027819 */ /* 0x002fe200000006ff */
[----:B------:R-:W-:Y:S01]  /*1cc0*/  @!P1 SYNCS.ARRIVE.TRANS64.A1T0 RZ, [UR4+0x68], RZ ;  /* 0x000068ffffff99a7 */ /* 0x000fe20008100004 */
[----:B------:R-:W-:-:S06]  /*1cd0*/  UISETP.GT.AND UP0, UPT, UR22, UR21, UPT ;  /* 0x000000151600728c */ /* 0x000fcc000bf04270 */
[----:B--2---:R1:W2:Y:S03]  /*1ce0*/  SYNCS.PHASECHK.TRANS64.TRYWAIT P0, [UR8+0x10], R2 ;  /* 0x00001002ff0075a7 */ /* 0x0042a60008001108 */
[----:B------:R-:W-:Y:S05]  /*1cf0*/  BRA.U !UP0, `(.L_x_32) ;  /* 0x0000000108e47547 */ /* 0x000fea000b800000 */
[----:B------:R-:W-:Y:S01]  /*1d00*/  UIADD3 UR29, UPT, UPT, UR14, UR23, URZ ;  /* 0x000000170e1d7290 */ /* 0x000fe2000fffe0ff */
[----:B------:R-:W-:-:S11]  /*1d10*/  UMOV UR44, UR13 ;  /* 0x0000000d002c7c82 */ /* 0x000fd60008000000 */
.L_x_38:
[----:B------:R-:W-:Y:S01]  /*1d20*/  ULEA UR33, UR44, UR4, 0x3 ;  /* 0x000000042c217291 */ /* 0x000fe2000f8e18ff */
[----:B--2---:R-:W-:Y:S01]  /*1d30*/  @P5 MOV R3, 0x20000 ;  /* 0x0002000000035802 */ /* 0x004fe20000000f00 */
[----:B-12---:R-:W-:Y:S10]  /*1d40*/  @P0 BRA `(.L_x_33) ;  /* 0x00000000000c0947 */ /* 0x006ff40003800000 */
[----:B------:R-:W-:-:S04]  /*1d50*/  SHF.L.U32 R5, R15, 0x1f, RZ ;  /* 0x0000001f0f057819 */ /* 0x000fc800000006ff */
[----:B------:R-:W2:Y:S02]  /*1d60*/  SYNCS.PHASECHK.TRANS64.TRYWAIT P0, [UR33+0x10], R5 ;  /* 0x00001005ff0075a7 */ /* 0x000ea40008001121 */
[----:B--2---:R-:W-:Y:S05]  /*1d70*/  @!P0 BRA `(.L_x_34) ;  /* 0x0000009c00448947 */ /* 0x004fea0003800000 */
.L_x_33:
[----:B------:R2:W-:Y:S01]  /*1d80*/  @P5 SYNCS.ARRIVE.TRANS64 RZ, [UR33], R3 ;  /* 0x00000003ffff59a7 */ /* 0x0005e20008000021 */
[----:B------:R-:W-:-:S04]  /*1d90*/  ULOP3.LUT UR8, UR7, 0x2, URZ, 0xfc, !UPT ;  /* 0x0000000207087892 */ /* 0x000fc8000f8efcff */
[----:B------:R-:W-:-:S09]  /*1da0*/  UISETP.NE.AND UP0, UPT, UR8, 0x2, UPT ;  /* 0x000000020800788c */ /* 0x000fd2000bf05270 */
[----:B------:R-:W-:Y:S05]  /*1db0*/  BRA.U UP0, `(.L_x_35) ;  /* 0x0000000100047547 */ /* 0x000fea000b800000 */
[----:B------:R-:W-:Y:S05]  /*1dc0*/  BPT.TRAP 0x1 ;  /* 0x000000040000795c */ /* 0x000fea0000300000 */
.L_x_35:
[----:B------:R-:W-:Y:S04]  /*1dd0*/  BSSY.RECONVERGENT B0, `(.L_x_36) ;  /* 0x0000003000007945 */ /* 0x000fe80003800200 */
[----:B------:R-:W-:Y:S05]  /*1de0*/  @!P4 BRA `(.L_x_37) ;  /* 0x000000000004c947 */ /* 0x000fea0003800000 */
[----:B------:R-:W-:Y:S05]  /*1df0*/  BPT.TRAP 0x1 ;  /* 0x000000040000795c */ /* 0x000fea0000300000 */
.L_x_37:
[----:B------:R-:W-:Y:S05]  /*1e00*/  BSYNC.RECONVERGENT B0 ;  /* 0x0000000000007941 */ /* 0x000fea0003800200 */
.L_x_36:
[----:B------:R-:W-:Y:S02]  /*1e10*/  UIADD3 UR13, UPT, UPT, UR44, 0x1, URZ ;  /* 0x000000012c0d7890 */ /* 0x000fe4000fffe0ff */
[----:B------:R-:W-:Y:S02]  /*1e20*/  UIADD3 UR42, UP1, UPT, UR30, 0x80, URZ ;  /* 0x000000801e2a7890 */ /* 0x000fe4000ff3e0ff */
[----:B------:R-:W-:Y:S02]  /*1e30*/  UISETP.NE.AND UP0, UPT, UR13, 0x2, UPT ;  /* 0x000000020d00788c */ /* 0x000fe4000bf05270 */
[----:B------:R-:W-:Y:S02]  /*1e40*/  USHF.L.U32 UR34, UR23, 0x8, URZ ;  /* 0x0000000817227899 */ /* 0x000fe400080006ff */
        /* <DEDUP_REMOVED lines=8> */
[----:B------:R-:W-:Y:S02]  /*1ed0*/  UIADD3 UR26, UPT, UPT, UR34, 0x80, URZ ;  /* 0x00000080221a7890 */ /* 0x000fe4000fffe0ff */
[----:B------:R-:W-:Y:S01]  /*1ee0*/  UIADD3.X UR41, UPT, UPT, URZ, UR31, URZ, UP0, !UPT ;  /* 0x0000001fff297290 */ /* 0x000fe200087fe4ff */
[----:B------:R4:W1:Y:S01]  /*1ef0*/  SYNCS.PHASECHK.TRANS64.TRYWAIT P0, [UR8+0x10], R2 ;  /* 0x00001002ff0075a7 */ /* 0x0008620008001108 */
[----:B------:R-:W-:Y:S01]  /*1f00*/  ULEA UR8, UR44, UR4, 0xf ;  /* 0x000000042c087291 */ /* 0x000fe2000f8e78ff */
[----:B------:R-:W-:Y:S01]  /*1f10*/  UMOV UR38, 0x0 ;  /* 0x0000000000267882 */ /* 0x000fe20000000000 */
[----:B------:R-:W-:-:S02]  /*1f20*/  UMOV UR39, 0x10000000 ;  /* 0x1000000000277882 */ /* 0x000fc40000000000 */
        /* <DEDUP_REMOVED lines=9> */
[----:B------:R-:W-:Y:S01]  /*1fc0*/  UMOV UR18, UR34 ;  /* 0x0000002200127c82 */ /* 0x000fe20008000000 */
[----:B------:R4:W-:Y:S01]  /*1fd0*/  UTMALDG.3D.2CTA [UR32], [UR42], desc[UR38] ;  /* 0x000026202a0075b4 */ /* 0x0009e20008211000 */
[----:B------:R-:W-:Y:S01]  /*1fe0*/  UMOV UR11, UR19 ;  /* 0x00000013000b7c82 */ /* 0x000fe20008000000 */
[----:B------:R-:W-:Y:S01]  /*1ff0*/  UMOV UR12, UR36 ;  /* 0x00000024000c7c82 */ /* 0x000fe20008000000 */
[----:B------:R-:W-:Y:S01]  /*2000*/  UMOV UR9, UR33 ;  /* 0x0000002100097c82 */ /* 0x000fe20008000000 */
[----:B------:R-:W-:Y:S01]  /*2010*/  UMOV UR10, UR26 ;  /* 0x0000001a000a7c82 */ /* 0x000fe20008000000 */
[----:B------:R-:W-:Y:S01]  /*2020*/  UIADD3 UR23, UPT, UPT, UR23, 0x1, URZ ;  /* 0x0000000117177890 */ /* 0x000fe2000fffe0ff */
[----:B------:R-:W-:Y:S01]  /*2030*/  UMOV UR44, UR13 ;  /* 0x0000000d002c7c82 */ /* 0x000fe20008000000 */
[----:B------:R4:W-:Y:S02]  /*2040*/  UTMALDG.3D.2CTA [UR24], [UR42], desc[UR38] ;  /* 0x000026182a0075b4 */ /* 0x0009e40008211000 */
[----:B------:R-:W-:Y:S01]  /*2050*/  UISETP.NE.AND UP0, UPT, UR23, UR29, UPT ;  /* 0x0000001d1700728c */ /* 0x000fe2000bf05270 */
[----:B------:R4:W-:Y:S01]  /*2060*/  UTMALDG.3D.2CTA [UR16], [UR40], desc[UR38] ;  /* 0x00002610280075b4 */ /* 0x0009e20008211000 */
[----:B------:R4:W-:Y:S07]  /*2070*/  UTMALDG.3D.2CTA [UR8], [UR40], desc[UR38] ;  /* 0x00002608280075b4 */ /* 0x0009ee0008211000 */
[----:B----4-:R-:W-:Y:S05]  /*2080*/  BRA.U UP0, `(.L_x_38) ;  /* 0xfffffffd00247547 */ /* 0x010fea000b83ffff */
.L_x_32:
[----:B-1----:R-:W-:Y:S01]  /*2090*/  LEA R2, R14, UR4, 0x3 ;  /* 0x000000040e027c11 */ /* 0x002fe2000f8e18ff */
[----:B------:R-:W-:Y:S01]  /*20a0*/  NOP ;  /* 0x0000000000007918 */ /* 0x000fe20000000000 */
[----:B--2---:R-:W-:Y:S02]  /*20b0*/  SHF.L.U32 R3, R12, 0x1f, RZ ;  /* 0x0000001f0c037819 */ /* 0x004fe400000006ff */
[----:B------:R-:W-:Y:S02]  /*20c0*/  LEA R4, R14, UR4, 0x4 ;  /* 0x000000040e047c11 */ /* 0x000fe4000f8e20ff */
[----:B------:R-:W1:Y:S02]  /*20d0*/  SYNCS.PHASECHK.TRANS64.TRYWAIT P0, [R2+URZ+0x70], R3 ;  /* 0x00007003020075a7 */ /* 0x000e6400080011ff */
[----:B-1----:R-:W-:Y:S05]  /*20e0*/  @!P0 BRA `(.L_x_39) ;  /* 0x0000009800808947 */ /* 0x002fea0003800000 */
.L_x_142:
[----:B------:R-:W2:Y:S01]  /*20f0*/  LDS.128 R4, [R4+0xe0] ;  /* 0x0000e00004047984 */ /* 0x000ea20000000c00 */
[----:B------:R-:W-:Y:S01]  /*2100*/  ISETP.GE.AND P0, PT, R72, 0x1, PT ;  /* 0x000000014800780c */ /* 0x000fe20003f06270 */
[----:B-1----:R-:W-:Y:S01]  /*2110*/  VIADD R2, R2, 0x80 ;  /* 0x0000008002027836 */ /* 0x002fe20000000000 */
[----:B------:R-:W-:Y:S01]  /*2120*/  @!PT LDS RZ, [RZ] ;  /* 0x00000000fffff984 */ /* 0x000fe20000000800 */
[----:B------:R-:W-:Y:S01]  /*2130*/  @!PT LDS RZ, [RZ] ;  /* 0x00000000fffff984 */ /* 0x000fe20000000800 */
[----:B------:R-:W-:Y:S01]  /*2140*/  @!PT LDS RZ, [RZ] ;  /* 0x00000000fffff984 */ /* 0x000fe20000000800 */
[----:B------:R-:W-:Y:S01]  /*2150*/  @!PT LDS RZ, [RZ] ;  /* 0x00000000fffff984 */ /* 0x000fe20000000800 */
[----:B------:R1:W-:Y:S06]  /*2160*/  MEMBAR.ALL.CTA ;  /* 0x0000000000007992 */ /* 0x0003ec0000008000 */
[----:B-1----:R-:W1:Y:S01]  /*2170*/  FENCE.VIEW.ASYNC.S ;  /* 0x00000000000073c6 */ /* 0x002e620000000000 */
[----:B------:R-:W-:-:S04]  /*2180*/  PRMT R2, RZ, 0x654, R2 ;  /* 0x00000654ff027816 */ /* 0x000fc80000000002 */
[----:B-1----:R1:W-:Y:S01]  /*2190*/  SYNCS.ARRIVE.TRANS64.RED.A1T0 RZ, [R2+URZ], RZ ;  /* 0x000000ff02ff79a7 */ /* 0x0023e200081004ff */
[----:B--2---:R-:W-:-:S13]  /*21a0*/  LOP3.LUT P2, RZ, R6, 0x1, RZ, 0xc0, !PT ;  /* 0x0000000106ff7812 */ /* 0x004fda000784c0ff */
[----:B------:R-:W-:Y:S01]  /*21b0*/  @P2 SHF.R.U32.HI R3, RZ, 0x10, R5 ;  /* 0x00000010ff032819 */ /* 0x000fe20000011605 */
[----:B------:R-:W-:Y:S01]  /*21c0*/  VOTEU.ANY UP0, P2 ;  /* 0x0000000000ff7886 */ /* 0x000fe20001000100 */
[----:B------:R-:W-:Y:S02]  /*21d0*/  @P2 MOV R13, R4 ;  /* 0x00000004000d2202 */ /* 0x000fe40000000f00 */
[----:B------:R-:W-:Y:S02]  /*21e0*/  @P2 R2UR.BROADCAST UR8, R3 ;  /* 0x00000000030822ca */ /* 0x000fe400008e0000 */
[----:B------:R-:W-:-:S11]  /*21f0*/  @P2 LOP3.LUT R11, R5, 0xffff, RZ, 0xc0, !PT ;  /* 0x0000ffff050b2812 */ /* 0x000fd600078ec0ff */
[----:B------:R-:W-:Y:S01]  /*2200*/  @UP0 UMOV UR36, UR8 ;  /* 0x0000000800240c82 */ /* 0x000fe20008000000 */
[----:B-1----:R-:W-:Y:S05]  /*2210*/  @!P0 BRA `(.L_x_40) ;  /* 0x0000000000b88947 */ /* 0x002fea0003800000 */
[----:B------:R-:W3:Y:S01]  /*2220*/  LDC.64 R4, c[0x0][0xb18] ;  /* 0x0002c600ff047b82 */ /* 0x000ee20000000a00 */
[----:B------:R-:W-:-:S07]  /*2230*/  ISETP.NE.AND P3, PT, R72, 0x1, PT ;  /* 0x000000014800780c */ /* 0x000fce0003f65270 */
[----:B------:R-:W1:Y:S08]  /*2240*/  LDC.64 R6, c[0x0][0xb10] ;  /* 0x0002c400ff067b82 */ /* 0x000e700000000a00 */
[----:B------:R-:W2:Y:S08]  /*2250*/  LDC R17, c[0x0][0xb20] ;  /* 0x0002c800ff117b82 */ /* 0x000eb00000000800 */
[----:B------:R-:W4:Y:S01]  /*2260*/  LDC R18, c[0x0][0xb0c] ;  /* 0x0002c300ff127b82 */ /* 0x000f220000000800 */
[----:B---3--:R-:W-:Y:S01]  /*2270*/  IMAD.HI.U32 R22, R0, R5, RZ ;  /* 0x0000000500167227 */ /* 0x008fe200078e00ff */
[----:B------:R-:W-:-:S06]  /*2280*/  ISETP.NE.AND P0, PT, R4, 0x1, PT ;  /* 0x000000010400780c */ /* 0x000fcc0003f05270 */
[----:B------:R-:W3:Y:S01]  /*2290*/  LDC.64 R2, c[0x0][0xb28] ;  /* 0x0002ca00ff027b82 */ /* 0x000ee20000000a00 */
[----:B-1----:R-:W-:-:S04]  /*22a0*/  IMAD.HI.U32 R20, R9, R6, RZ ;  /* 0x0000000609147227 */ /* 0x002fc800078e00ff */
[----:B------:R-:W-:Y:S01]  /*22b0*/  IMAD.HI.U32 R24, R13, R6, RZ ;  /* 0x000000060d187227 */ /* 0x000fe200078e00ff */
[----:B------:R-:W-:Y:S02]  /*22c0*/  SHF.R.U32.HI R20, RZ, R7, R20 ;  /* 0x00000007ff147219 */ /* 0x000fe40000011614 */
[----:B--2---:R-:W-:Y:S01]  /*22d0*/  SHF.R.U32.HI R19, RZ, R17, R22 ;  /* 0x00000011ff137219 */ /* 0x004fe20000011616 */
[----:B------:R-:W-:Y:S01]  /*22e0*/  IMAD.HI.U32 R22, R11, R5, RZ ;  /* 0x000000050b167227 */ /* 0x000fe200078e00ff */
[----:B------:R-:W-:Y:S02]  /*22f0*/  SHF.R.U32.HI R24, RZ, R7, R24 ;  /* 0x00000007ff187219 */ /* 0x000fe40000011618 */
[----:B------:R-:W-:Y:S02]  /*2300*/  SEL R19, R0, R19, !P0 ;  /* 0x0000001300137207 */ /* 0x000fe40004000000 */
[----:B------:R-:W-:Y:S02]  /*2310*/  SHF.R.U32.HI R22, RZ, R17, R22 ;  /* 0x00000011ff167219 */ /* 0x000fe40000011616 */
[----:B----4-:R-:W-:-:S02]  /*2320*/  ISETP.NE.AND P1, PT, R18, 0x1, PT ;  /* 0x000000011200780c */ /* 0x010fc40003f25270 */
[----:B------:R-:W-:Y:S02]  /*2330*/  SEL R5, R11, R22, !P0 ;  /* 0x000000160b057207 */ /* 0x000fe40004000000 */
[----:B------:R-:W-:Y:S02]  /*2340*/  SEL R21, R9, R20, !P1 ;  /* 0x0000001409157207 */ /* 0x000fe40004800000 */
[----:B------:R-:W-:Y:S01]  /*2350*/  SEL R7, R13, R24, !P1 ;  /* 0x000000180d077207 */ /* 0x000fe20004800000 */
[----:B---3--:R-:W-:Y:S01]  /*2360*/  IMAD.HI.U32 R20, R19, R2, RZ ;  /* 0x0000000213147227 */ /* 0x008fe200078e00ff */
[----:B------:R-:W-:-:S03]  /*2370*/  IADD3 R17, PT, PT, -R5, RZ, RZ ;  /* 0x000000ff05117210 */ /* 0x000fc60007ffe1ff */
        /* <DEDUP_REMOVED lines=11> */
[----:B------:R-:W-:-:S04]  /*2430*/  @!P0 IMAD.HI.U32 R20, R7, R2, RZ ;  /* 0x0000000207148227 */ /* 0x000fc800078e00ff */
[----:B------:R-:W-:Y:S01]  /*2440*/  IMAD.MOV R2, RZ, RZ, -R6 ;  /* 0x000000ffff027224 */ /* 0x000fe200078e0a06 */
[----:B------:R-:W-:-:S03]  /*2450*/  @!P0 SHF.R.U32.HI R20, RZ, R3, R20 ;  /* 0x00000003ff148219 */ /* 0x000fc60000011614 */
[----:B------:R-:W-:Y:S01]  /*2460*/  IMAD R2, R72, R2, R5 ;  /* 0x0000000248027224 */ /* 0x000fe200078e0205 */
        /* <DEDUP_REMOVED lines=9> */
.L_x_40:
[----:B------:R-:W1:Y:S02]  /*2500*/  LDCU UR8, c[0x0][0xb30] ;  /* 0x00016600ff0877ac */ /* 0x000e640008000800 */
[----:B-1----:R-:W-:-:S09]  /*2510*/  UISETP.NE.AND UP0, UPT, UR8, 0x1, UPT ;  /* 0x000000010800788c */ /* 0x002fd2000bf05270 */
[----:B------:R-:W-:Y:S05]  /*2520*/  BRA.U UP0, `(.L_x_41) ;  /* 0x0000000100407547 */ /* 0x000fea000b800000 */
[----:B------:R-:W1:Y:S08]  /*2530*/  LDC.64 R4, c[0x0][0xb10] ;  /* 0x0002c400ff047b82 */ /* 0x000e700000000a00 */
[----:B------:R-:W2:Y:S08]  /*2540*/  LDC.64 R2, c[0x0][0xb18] ;  /* 0x0002c600ff027b82 */ /* 0x000eb00000000a00 */
[----:B------:R-:W4:Y:S08]  /*2550*/  LDC R6, c[0x0][0xb20] ;  /* 0x0002c800ff067b82 */ /* 0x000f300000000800 */
[----:B------:R-:W3:Y:S01]  /*2560*/  LDC R18, c[0x0][0xb0c] ;  /* 0x0002c300ff127b82 */ /* 0x000ee20000000800 */
[----:B-1----:R-:W-:-:S05]  /*2570*/  IMAD.HI.U32 R4, R13, R4, RZ ;  /* 0x000000040d047227 */ /* 0x002fca00078e00ff */
[----:B------:R-:W-:Y:S01]  /*2580*/  SHF.R.U32.HI R4, RZ, R5, R4 ;  /* 0x00000005ff047219 */ /* 0x000fe20000011604 */
[----:B--2---:R-:W-:Y:S01]  /*2590*/  IMAD.HI.U32 R3, R11, R3, RZ ;  /* 0x000000030b037227 */ /* 0x004fe200078e00ff */
[----:B------:R-:W-:-:S04]  /*25a0*/  ISETP.NE.AND P0, PT, R2, 0x1, PT ;  /* 0x000000010200780c */ /* 0x000fc80003f05270 */
[----:B----4-:R-:W-:-:S04]  /*25b0*/  SHF.R.U32.HI R6, RZ, R6, R3 ;  /* 0x00000006ff067219 */ /* 0x010fc80000011603 */
[----:B------:R-:W-:Y:S02]  /*25c0*/  SEL R3, R11, R6, !P0 ;  /* 0x000000060b037207 */ /* 0x000fe40004000000 */
[----:B---3--:R-:W-:-:S04]  /*25d0*/  ISETP.NE.AND P1, PT, R18, 0x1, PT ;  /* 0x000000011200780c */ /* 0x008fc80003f25270 */
[----:B------:R-:W-:-:S05]  /*25e0*/  SEL R4, R13, R4, !P1 ;  /* 0x000000040d047207 */ /* 0x000fca0004800000 */
[----:B------:R-:W-:Y:S02]  /*25f0*/  IMAD.IADD R5, R3, 0x1, -R4 ;  /* 0x0000000103057824 */ /* 0x000fe400078e0a04 */
[----:B------:R-:W-:Y:S02]  /*2600*/  IMAD.IADD R3, R4, 0x1, -R3 ;  /* 0x0000000104037824 */ /* 0x000fe400078e0a03 */
[----:B------:R-:W-:Y:S02]  /*2610*/  IMAD R13, R5, R18, R13 ;  /* 0x00000012050d7224 */ /* 0x000fe400078e020d */
[----:B------:R-:W-:-:S07]  /*2620*/  IMAD R11, R3, R2, R11 ;  /* 0x00000002030b7224 */ /* 0x000fce00078e020b */
.L_x_41:
[----:B------:R-:W-:Y:S01]  /*2630*/  VIADD R14, R14, 0x1 ;  /* 0x000000010e0e7836 */ /* 0x000fe20000000000 */
[----:B------:R-:W-:Y:S01]  /*2640*/  PLOP3.LUT P1, PT, PT, PT, PT, 0x80, 0x8 ;  /* 0x000000000008781c */ /* 0x000fe20003f2f070 */
[----:B------:R-:W-:Y:S02]  /*2650*/  IMAD.IADD R21, R13, 0x1, R154 ;  /* 0x000000010d157824 */ /* 0x000fe400078e029a */
[----:B------:R-:W-:Y:S01]  /*2660*/  IMAD.IADD R20, R11, 0x1, R152 ;  /* 0x000000010b147824 */ /* 0x000fe200078e0298 */
[----:B------:R-:W-:-:S04]  /*2670*/  ISETP.NE.AND P0, PT, R14, 0x2, PT ;  /* 0x000000020e00780c */ /* 0x000fc80003f05270 */
[----:B------:R-:W-:Y:S02]  /*2680*/  SEL R3, RZ, 0x1, P0 ;  /* 0x00000001ff037807 */ /* 0x000fe40000000000 */
[----:B------:R-:W-:Y:S02]  /*2690*/  SEL R14, R14, RZ, P0 ;  /* 0x000000ff0e0e7207 */ /* 0x000fe40000000000 */
[----:B------:R-:W-:Y:S01]  /*26a0*/  LOP3.LUT R12, R12, R3, RZ, 0x3c, !PT ;  /* 0x000000030c0c7212 */ /* 0x000fe200078e3cff */
[----:B------:R-:W-:Y:S06]  /*26b0*/  @P2 BRA `(.L_x_42) ;  /* 0xfffffff0000c2947 */ /* 0x000fec000383ffff */
[----:B------:R-:W-:Y:S01]  /*26c0*/  UIADD3 UR5, UPT, UPT, UR4, 0x10, URZ ;  /* 0x0000001004057890 */ /* 0x000fe2000fffe0ff */
[----:B------:R-:W-:-:S03]  /*26d0*/  SHF.L.U32 R3, R15, 0x1f, RZ ;  /* 0x0000001f0f037819 */ /* 0x000fc600000006ff */
[----:B------:R-:W-:-:S09]  /*26e0*/  ULEA UR4, UR13, UR5, 0x3 ;  /* 0x000000050d047291 */ /* 0x000fd2000f8e18ff */
[----:B------:R-:W1:Y:S02]  /*26f0*/  SYNCS.PHASECHK.TRANS64.TRYWAIT P0, [UR4], R3 ;  /* 0x00000003ff0075a7 */ /* 0x000e640008001104 */
[----:B-1----:R-:W-:Y:S05]  /*2700*/  @!P0 BRA `(.L_x_43) ;  /* 0x00000094000c8947 */ /* 0x002fea0003800000 */
.L_x_144:
[----:B------:R-:W-:-:S04]  /*2710*/  UIADD3 UR6, UPT, UPT, UR13, 0x1, URZ ;  /* 0x000000010d067890 */ /* 0x000fc8000fffe0ff */
[----:B------:R-:W-:-:S04]  /*2720*/  UISETP.NE.AND UP0, UPT, UR6, 0x2, UPT ;  /* 0x000000020600788c */ /* 0x000fc8000bf05270 */
[----:B------:R-:W-:Y:S02]  /*2730*/  USEL UR4, URZ, 0x1, UP0 ;  /* 0x00000001ff047887 */ /* 0x000fe40008000000 */
[----:B------:R-:W-:-:S04]  /*2740*/  USEL UR6, UR6, URZ, UP0 ;  /* 0x000000ff06067287 */ /* 0x000fc80008000000 */
[----:B------:R-:W-:Y:S01]  /*2750*/  ULEA UR6, UR6, UR5, 0x3 ;  /* 0x0000000506067291 */ /* 0x000fe2000f8e18ff */
[----:B-1----:R-:W-:-:S04]  /*2760*/  LOP3.LUT R3, R15, UR4, RZ, 0x3c, !PT ;  /* 0x000000040f037c12 */ /* 0x002fc8000f8e3cff */
[----:B------:R-:W-:Y:S01]  /*2770*/  SHF.L.U32 R3, R3, 0x1f, RZ ;  /* 0x0000001f03037819 */ /* 0x000fe200000006ff */
[----:B---3--:R-:W-:-:S07]  /*2780*/  IMAD.U32 R0, RZ, RZ, UR6 ;  /* 0x00000006ff007e24 */ /* 0x008fce000f8e00ff */
.L_x_44:
[----:B-1----:R1:W2:Y:S02]  /*2790*/  SYNCS.PHASECHK.TRANS64.TRYWAIT P0, [R0+URZ], R3 ;  /* 0x00000003000075a7 */ /* 0x0022a400080011ff */
[----:B--2---:R-:W-:Y:S05]  /*27a0*/  @!P0 NANOSLEEP.SYNCS 0x989680 ;  /* 0x009896800000895d */ /* 0x004fea0003900000 */
[----:B------:R-:W2:Y:S02]  /*27b0*/  @!P0 SYNCS.PHASECHK.TRANS64 P0, [R0+URZ], R3 ;  /* 0x00000003000085a7 */ /* 0x000ea400080010ff */
[----:B--2---:R-:W-:Y:S05]  /*27c0*/  @P0 EXIT ;  /* 0x000000000000094d */ /* 0x004fea0003800000 */
[----:B------:R-:W-:Y:S05]  /*27d0*/  BRA `(.L_x_44) ;  /* 0xfffffffc00ec7947 */ /* 0x000fea000383ffff */
.L_x_22:
[----:B------:R-:W-:-:S04]  /*27e0*/  UISETP.NE.AND UP1, UPT, UR37, URZ, UPT ;  /* 0x000000ff2500728c */ /* 0x000fc8000bf25270 */
[----:B------:R-:W-:-:S09]  /*27f0*/  UISETP.NE.OR UP1, UPT, UR10, 0x1, UP1 ;  /* 0x000000010a00788c */ /* 0x000fd20008f25670 */
[----:B------:R-:W-:Y:S05]  /*2800*/  BRA.U UP1, `(.L_x_45) ;  /* 0x00000005014c7547 */ /* 0x000fea000b800000 */
[----:B------:R-:W-:Y:S01]  /*2810*/  HFMA2 R11, -RZ, RZ, 0, 0 ;  /* 0x00000000ff0b7431 */ /* 0x000fe200000001ff */
[----:B------:R-:W-:Y:S01]  /*2820*/  ISETP.GE.U32.AND P2, PT, R10, 0x2, PT ;  /* 0x000000020a00780c */ /* 0x000fe20003f46070 */
[----:B------:R-:W-:Y:S01]  /*2830*/  IMAD.MOV.U32 R12, RZ, RZ, 0x1 ;  /* 0x00000001ff0c7424 */ /* 0x000fe200078e00ff */
[----:B------:R-:W-:Y:S01]  /*2840*/  CS2R R8, SRZ ;  /* 0x0000000000087805 */ /* 0x000fe2000001ff00 */
[----:B------:R-:W-:Y:S01]  /*2850*/  IMAD.MOV.U32 R3, RZ, RZ, RZ ;  /* 0x000000ffff037224 */ /* 0x000fe200078e00ff */
[----:B------:R-:W-:Y:S01]  /*2860*/  UMOV UR4, 0x400 ;  /* 0x0000040000047882 */ /* 0x000fe20000000000 */
[----:B------:R-:W-:Y:S01]  /*2870*/  UMOV UR6, URZ ;  /* 0x000000ff00067c82 */ /* 0x000fe20008000000 */
[----:B------:R-:W-:-:S12]  /*2880*/  ULEA UR37, UR37, UR4, 0x18 ;  /* 0x0000000425257291 */ /* 0x000fd8000f8ec0ff */
.L_x_49:
[----:B------:R-:W-:Y:S02]  /*2890*/  LEA R0, R3, UR37, 0x3 ;  /* 0x0000002503007c11 */ /* 0x000fe4000f8e18ff */
[----:B------:R-:W-:-:S03]  /*28a0*/  SHF.L.U32 R5, R8, 0x1f, RZ ;  /* 0x0000001f08057819 */ /* 0x000fc600000006ff */
[----:B------:R-:W-:Y:S01]  /*28b0*/  VIADD R4, R0, 0xc0 ;  /* 0x000000c000047836 */ /* 0x000fe20000000000 */
[----:B------:R-:W1:Y:S02]  /*28c0*/  SYNCS.PHASECHK.TRANS64.TRYWAIT P0, [R0+URZ+0xb0], R5 ;  /* 0x0000b005000075a7 */ /* 0x000e6400080011ff */
[----:B-1----:R-:W-:Y:S05]  /*28d0*/  @!P0 BRA `(.L_x_46) ;  /* 0x0000009000b08947 */ /* 0x002fea0003800000 */
.L_x_145:
[----:B------:R-:W-:Y:S01]  /*28e0*/  ULEA UR5, UR6, UR37, 0x3 ;  /* 0x0000002506057291 */ /* 0x000fe2000f8e18ff */
[----:B------:R-:W-:Y:S01]  /*28f0*/  PRMT R4, RZ, 0x654, R4 ;  /* 0x00000654ff047816 */ /* 0x000fe20000000004 */
[----:B-1----:R-:W-:Y:S01]  /*2900*/  @!P2 IMAD.MOV.U32 R5, RZ, RZ, 0x10 ;  /* 0x00000010ff05a424 */ /* 0x002fe200078e00ff */
[----:B------:R-:W-:Y:S01]  /*2910*/  SHF.L.U32 R7, R12, 0x1f, RZ ;  /* 0x0000001f0c077819 */ /* 0x000fe200000006ff */
[----:B------:R-:W-:Y:S01]  /*2920*/  UIADD3 UR4, UPT, UPT, UR5, 0x70, URZ ;  /* 0x0000007005047890 */ /* 0x000fe2000fffe0ff */
[----:B------:R1:W-:Y:S05]  /*2930*/  SYNCS.ARRIVE.TRANS64.RED.A1T0 RZ, [R4+URZ], RZ ;  /* 0x000000ff04ff79a7 */ /* 0x0003ea00081004ff */
[----:B------:R-:W-:Y:S01]  /*2940*/  IMAD.U32 R13, RZ, RZ, UR4 ;  /* 0x00000004ff0d7e24 */ /* 0x000fe2000f8e00ff */
[----:B------:R-:W2:Y:S04]  /*2950*/  SYNCS.PHASECHK.TRANS64.TRYWAIT P0, [UR5+0x80], R7 ;  /* 0x00008007ff0075a7 */ /* 0x000ea80008001105 */
[----:B------:R-:W-:Y:S01]  /*2960*/  PRMT R13, R10, 0x654, R13 ;  /* 0x000006540a0d7816 */ /* 0x000fe2000000000d */
[----:B-12---:R-:W-:Y:S06]  /*2970*/  @!P0 BRA `(.L_x_47) ;  /* 0x00000090009c8947 */ /* 0x006fec0003800000 */
.L_x_147:
[----:B------:R-:W-:Y:S01]  /*2980*/  ULEA UR4, UR6, UR37, 0x4 ;  /* 0x0000002506047291 */ /* 0x000fe2000f8e20ff */
[----:B------:R-:W-:Y:S01]  /*2990*/  SEL R2, R13, R2, !P2 ;  /* 0x000000020d027207 */ /* 0x000fe20005000000 */
[----:B------:R-:W-:Y:S01]  /*29a0*/  UIADD3 UR5, UPT, UPT, UR5, 0x70, URZ ;  /* 0x0000007005057890 */ /* 0x000fe2000fffe0ff */
[----:B-1----:R-:W-:Y:S01]  /*29b0*/  LEA R0, R11, UR37, 0x3 ;  /* 0x000000250b007c11 */ /* 0x002fe2000f8e18ff */
[----:B------:R-:W-:Y:S01]  /*29c0*/  UIADD3 UR4, UPT, UPT, UR4, 0xe0, URZ ;  /* 0x000000e004047890 */ /* 0x000fe2000fffe0ff */
[----:B------:R1:W-:Y:S01]  /*29d0*/  @!P2 SYNCS.ARRIVE.TRANS64.RED RZ, [R2+URZ], R5 ;  /* 0x0000000502ffa9a7 */ /* 0x0003e200080004ff */
[----:B------:R-:W-:Y:S01]  /*29e0*/  UIADD3 UR6, UPT, UPT, UR6, 0x1, URZ ;  /* 0x0000000106067890 */ /* 0x000fe2000fffe0ff */
[----:B------:R-:W-:-:S03]  /*29f0*/  VIADD R3, R3, 0x1 ;  /* 0x0000000103037836 */ /* 0x000fc60000000000 */
[----:B------:R-:W-:Y:S02]  /*2a00*/  UISETP.NE.AND UP0, UPT, UR6, 0x2, UPT ;  /* 0x000000020600788c */ /* 0x000fe4000bf05270 */
[----:B------:R-:W-:Y:S01]  /*2a10*/  ISETP.NE.AND P0, PT, R3, 0x2, PT ;  /* 0x000000020300780c */ /* 0x000fe20003f05270 */
[----:B------:R-:W-:Y:S06]  /*2a20*/  UGETNEXTWORKID.BROADCAST [UR4], [UR5] ;  /* 0x00000000040073ca */ /* 0x000fec0008000100 */
[----:B------:R-:W-:Y:S02]  /*2a30*/  USEL UR4, URZ, 0x1, UP0 ;  /* 0x00000001ff047887 */ /* 0x000fe40008000000 */
[----:B------:R-:W-:-:S04]  /*2a40*/  USEL UR6, UR6, URZ, UP0 ;  /* 0x000000ff06067287 */ /* 0x000fc80008000000 */
[----:B------:R-:W-:Y:S02]  /*2a50*/  LOP3.LUT R12, R12, UR4, RZ, 0x3c, !PT ;  /* 0x000000040c0c7c12 */ /* 0x000fe4000f8e3cff */
[----:B-1----:R-:W-:-:S04]  /*2a60*/  SHF.L.U32 R5, R9, 0x1f, RZ ;  /* 0x0000001f09057819 */ /* 0x002fc800000006ff */
[----:B------:R-:W1:Y:S02]  /*2a70*/  SYNCS.PHASECHK.TRANS64.TRYWAIT P1, [R0+URZ+0x70], R5 ;  /* 0x00007005000075a7 */ /* 0x000e6400080211ff */
[----:B-1----:R-:W-:Y:S05]  /*2a80*/  @!P1 BRA `(.L_x_48) ;  /* 0x0000009000709947 */ /* 0x002fea0003800000 */
.L_x_148:
[----:B------:R-:W-:Y:S01]  /*2a90*/  LEA R4, R11, UR37, 0x4 ;  /* 0x000000250b047c11 */ /* 0x000fe2000f8e20ff */
[----:B-1----:R-:W-:Y:S01]  /*2aa0*/  VIADD R0, R0, 0x80 ;  /* 0x0000008000007836 */ /* 0x002fe20000000000 */
[----:B------:R-:W-:Y:S01]  /*2ab0*/  SEL R3, R3, RZ, P0 ;  /* 0x000000ff03037207 */ /* 0x000fe20000000000 */
[----:B------:R-:W-:-:S03]  /*2ac0*/  VIADD R11, R11, 0x1 ;  /* 0x000000010b0b7836 */ /* 0x000fc60000000000 */
[----:B------:R-:W1:Y:S01]  /*2ad0*/  LDS.128 R4, [R4+0xe0] ;  /* 0x0000e00004047984 */ /* 0x000e620000000c00 */
[----:B------:R-:W-:Y:S02]  /*2ae0*/  PRMT R0, RZ, 0x654, R0 ;  /* 0x00000654ff007816 */ /* 0x000fe40000000000 */
[C---:B------:R-:W-:Y:S01]  /*2af0*/  ISETP.NE.AND P1, PT, R11.reuse, 0x2, PT ;  /* 0x000000020b00780c */ /* 0x040fe20003f25270 */
[----:B------:R-:W-:Y:S01]  /*2b00*/  @!PT LDS RZ, [RZ] ;  /* 0x00000000fffff984 */ /* 0x000fe20000000800 */
[----:B------:R-:W-:Y:S01]  /*2b10*/  @!PT LDS RZ, [RZ] ;  /* 0x00000000fffff984 */ /* 0x000fe20000000800 */
[----:B------:R-:W-:Y:S01]  /*2b20*/  @!PT LDS RZ, [RZ] ;  /* 0x00000000fffff984 */ /* 0x000fe20000000800 */
[----:B------:R-:W-:Y:S01]  /*2b30*/  @!PT LDS RZ, [RZ] ;  /* 0x00000000fffff984 */ /* 0x000fe20000000800 */
[----:B------:R2:W-:Y:S06]  /*2b40*/  MEMBAR.ALL.CTA ;  /* 0x0000000000007992 */ /* 0x0005ec0000008000 */
[----:B--2---:R-:W2:Y:S01]  /*2b50*/  FENCE.VIEW.ASYNC.S ;  /* 0x00000000000073c6 */ /* 0x004ea20000000000 */
[----:B------:R-:W-:Y:S01]  /*2b60*/  SEL R11, R11, RZ, P1 ;  /* 0x000000ff0b0b7207 */ /* 0x000fe20000800000 */
[----:B--2---:R2:W-:Y:S01]  /*2b70*/  SYNCS.ARRIVE.TRANS64.RED.A1T0 RZ, [R0+URZ], RZ ;  /* 0x000000ff00ff79a7 */ /* 0x0045e200081004ff */
[----:B-1----:R-:W-:-:S02]  /*2b80*/  LOP3.LUT P3, RZ, R6, 0x1, RZ, 0xc0, !PT ;  /* 0x0000000106ff7812 */ /* 0x002fc4000786c0ff */
[----:B------:R-:W-:-:S04]  /*2b90*/  SEL R5, RZ, 0x1, P0 ;  /* 0x00000001ff057807 */ /* 0x000fc80000000000 */
[----:B------:R-:W-:Y:S02]  /*2ba0*/  LOP3.LUT R8, R8, R5, RZ, 0x3c, !PT ;  /* 0x0000000508087212 */ /* 0x000fe400078e3cff */
[----:B--2---:R-:W-:-:S04]  /*2bb0*/  SEL R0, RZ, 0x1, P1 ;  /* 0x00000001ff007807 */ /* 0x004fc80000800000 */
[----:B------:R-:W-:Y:S01]  /*2bc0*/  LOP3.LUT R9, R9, R0, RZ, 0x3c, !PT ;  /* 0x0000000009097212 */ /* 0x000fe200078e3cff */
[----:B------:R-:W-:Y:S06]  /*2bd0*/  @P3 BRA `(.L_x_49) ;  /* 0xfffffffc002c3947 */ /* 0x000fec000383ffff */
[----:B------:R-:W-:Y:S01]  /*2be0*/  ULEA UR5, UR6, UR37, 0x3 ;  /* 0x0000002506057291 */ /* 0x000fe2000f8e18ff */
[----:B------:R-:W-:-:S08]  /*2bf0*/  SHF.L.U32 R3, R12, 0x1f, RZ ;  /* 0x0000001f0c037819 */ /* 0x000fd000000006ff */
[----:B------:R-:W1:Y:S02]  /*2c00*/  SYNCS.PHASECHK.TRANS64 P0, [UR5+0x80], R3 ;  /* 0x00008003ff0075a7 */ /* 0x000e640008001005 */
[----:B-1----:R-:W-:Y:S05]  /*2c10*/  @P0 BRA `(.L_x_50) ;  /* 0x0000000000080947 */ /* 0x002fea0003800000 */
[----:B------:R-:W1:Y:S02]  /*2c20*/  SYNCS.PHASECHK.TRANS64.TRYWAIT P0, [UR5+0x80], R3 ;  /* 0x00008003ff0075a7 */ /* 0x000e640008001105 */
[----:B-1----:R-:W-:Y:S05]  /*2c30*/  @!P0 BRA `(.L_x_51) ;  /* 0x0000009000188947 */ /* 0x002fea0003800000 */
.L_x_50:
[----:B------:R-:W-:-:S04]  /*2c40*/  UIADD3 UR4, UPT, UPT, UR6, 0x1, URZ ;  /* 0x0000000106047890 */ /* 0x000fc8000fffe0ff */
[----:B------:R-:W-:-:S04]  /*2c50*/  UISETP.NE.AND UP0, UPT, UR4, 0x2, UPT ;  /* 0x000000020400788c */ /* 0x000fc8000bf05270 */
[----:B------:R-:W-:Y:S02]  /*2c60*/  USEL UR7, URZ, 0x1, UP0 ;  /* 0x00000001ff077887 */ /* 0x000fe40008000000 */
[----:B------:R-:W-:-:S04]  /*2c70*/  USEL UR4, UR4, URZ, UP0 ;  /* 0x000000ff04047287 */ /* 0x000fc80008000000 */
[----:B------:R-:W-:Y:S01]  /*2c80*/  ULEA UR4, UR4, UR37, 0x3 ;  /* 0x0000002504047291 */ /* 0x000fe2000f8e18ff */
[----:B-1----:R-:W-:-:S04]  /*2c90*/  LOP3.LUT R3, R12, UR7, RZ, 0x3c, !PT ;  /* 0x000000070c037c12 */ /* 0x002fc8000f8e3cff */
[----:B------:R-:W-:-:S04]  /*2ca0*/  SHF.L.U32 R0, R3, 0x1f, RZ ;  /* 0x0000001f03007819 */ /* 0x000fc800000006ff */
[----:B------:R-:W1:Y:S02]  /*2cb0*/  SYNCS.PHASECHK.TRANS64 P0, [UR4+0x80], R0 ;  /* 0x00008000ff0075a7 */ /* 0x000e640008001004 */
[----:B-1----:R-:W-:Y:S05]  /*2cc0*/  @P0 EXIT ;  /* 0x000000000000094d */ /* 0x002fea0003800000 */
[----:B------:R-:W-:Y:S02]  /*2cd0*/  SHF.L.U32 R3, R3, 0x1f, RZ ;  /* 0x0000001f03037819 */ /* 0x000fe400000006ff */
[----:B------:R-:W-:-:S07]  /*2ce0*/  MOV R0, UR4 ;  /* 0x0000000400007c02 */ /* 0x000fce0008000f00 */
.L_x_52:
[----:B-1----:R1:W2:Y:S02]  /*2cf0*/  SYNCS.PHASECHK.TRANS64.TRYWAIT P0, [R0+URZ+0x80], R3 ;  /* 0x00008003000075a7 */ /* 0x0022a400080011ff */
[----:B--2---:R-:W-:Y:S05]  /*2d00*/  @!P0 NANOSLEEP.SYNCS 0x989680 ;  /* 0x009896800000895d */ /* 0x004fea0003900000 */
[----:B------:R-:W2:Y:S02]  /*2d10*/  @!P0 SYNCS.PHASECHK.TRANS64 P0, [R0+URZ+0x80], R3 ;  /* 0x00008003000085a7 */ /* 0x000ea400080010ff */
[----:B--2---:R-:W-:Y:S05]  /*2d20*/  @P0 EXIT ;  /* 0x000000000000094d */ /* 0x004fea0003800000 */
[----:B------:R-:W-:Y:S05]  /*2d30*/  BRA `(.L_x_52) ;  /* 0xfffffffc00ec7947 */ /* 0x000fea000383ffff */
.L_x_45:
[----:B------:R-:W-:Y:S05]  /*2d40*/  BRA.U UP4, `(.L_x_53) ;  /* 0x0000001504007547 */ /* 0x000fea000b800000 */
[----:B------:R-:W-:Y:S01]  /*2d50*/  UMOV UR6, 0x40 ;  /* 0x0000004000067882 */ /* 0x000fe20000000000 */
[----:B------:R-:W-:Y:S01]  /*2d60*/  NOP ;  /* 0x0000000000007918 */ /* 0x000fe20000000000 */
[----:B------:R-:W-:Y:S01]  /*2d70*/  ULEA UR6, UR37, UR6, 0x18 ;  /* 0x0000000625067291 */ /* 0x000fe2000f8ec0ff */
[----:B------:R-:W-:Y:S02]  /*2d80*/  UMOV UR7, 0x400 ;  /* 0x0000040000077882 */ /* 0x000fe40000000000 */
[----:B------:R-:W-:-:S06]  /*2d90*/  ULEA UR37, UR37, UR7, 0x18 ;  /* 0x0000000725257291 */ /* 0x000fcc000f8ec0ff */
[----:B------:R-:W1:Y:S02]  /*2da0*/  LDS.U8 R2, [UR6+0x1c] ;  /* 0x00001c06ff027984 */ /* 0x000e640008000000 */
[----:B-1----:R-:W-:-:S13]  /*2db0*/  ISETP.NE.AND P0, PT, R2, RZ, PT ;  /* 0x000000ff0200720c */ /* 0x002fda0003f05270 */
[----:B------:R-:W-:Y:S05]  /*2dc0*/  @P0 BRA `(.L_x_54) ;  /* 0x0000000400080947 */ /* 0x000fea0003800000 */
[----:B------:R-:W-:Y:S02]  /*2dd0*/  UISETP.NE.U32.AND UP0, UPT, UR5, 0x1, UPT ;  /* 0x000000010500788c */ /* 0x000fe4000bf05070 */
[----:B------:R-:W-:-:S07]  /*2de0*/  UIADD3 UR8, UPT, UPT, UR6, 0x8, URZ ;  /* 0x0000000806087890 */ /* 0x000fce000fffe0ff */
[----:B------:R-:W-:Y:S05]  /*2df0*/  BRA.U !UP0, `(.L_x_55) ;  /* 0x00000001089c7547 */ /* 0x000fea000b800000 */
[----:B------:R-:W-:Y:S01]  /*2e00*/  ELECT P0, URZ, PT ;  /* 0x0000000000ff782f */ /* 0x000fe20003800000 */
[----:B------:R-:W-:-:S12]  /*2e10*/  BSSY B0, `(.L_x_55) ;  /* 0x0000025000007945 */ /* 0x000fd80003800000 */
[----:B------:R-:W-:Y:S05]  /*2e20*/  @!P0 BRA `(.L_x_56) ;  /* 0x00000000008c8947 */ /* 0x000fea0003800000 */
[----:B------:R-:W-:-:S05]  /*2e30*/  UMOV UR7, 0x10 ;  /* 0x0000001000077882 */ /* 0x000fca0000000000 */
[----:B------:R-:W-:Y:S04]  /*2e40*/  DEPBAR.LE SB1, 0x36 ;  /* 0x00009d800000791a */ /* 0x000fe80000000000 */
[----:B------:R-:W1:Y:S02]  /*2e50*/  UTCATOMSWS.2CTA.FIND_AND_SET.ALIGN UP1, UR7, UR7 ;  /* 0x00000007000775e3 */ /* 0x000e640008220800 */
[----:B-1----:R-:W-:Y:S01]  /*2e60*/  MOV R11, UR7 ;  /* 0x00000007000b7c02 */ /* 0x002fe20008000f00 */
[----:B------:R-:W-:Y:S06]  /*2e70*/  BRA.U UP1, `(.L_x_57) ;  /* 0x0000000101187547 */ /* 0x000fec000b800000 */
.L_x_58:
[----:B------:R-:W-:Y:S05]  /*2e80*/  NANOSLEEP 0x64 ;  /* 0x000000640000795d */ /* 0x000fea0003800000 */
[----:B------:R-:W-:-:S05]  /*2e90*/  UMOV UR7, 0x10 ;  /* 0x0000001000077882 */ /* 0x000fca0000000000 */
[----:B------:R-:W-:Y:S04]  /*2ea0*/  DEPBAR.LE SB1, 0x36 ;  /* 0x00009d800000791a */ /* 0x000fe80000000000 */
[----:B------:R-:W1:Y:S02]  /*2eb0*/  UTCATOMSWS.2CTA.FIND_AND_SET.ALIGN UP1, UR7, UR7 ;  /* 0x00000007000775e3 */ /* 0x000e640008220800 */
[----:B-1----:R-:W-:Y:S01]  /*2ec0*/  MOV R11, UR7 ;  /* 0x00000007000b7c02 */ /* 0x002fe20008000f00 */
[----:B------:R-:W-:Y:S05]  /*2ed0*/  BRA.U !UP1, `(.L_x_58) ;  /* 0xfffffffd09e87547 */ /* 0x000fea000b83ffff */
.L_x_57:
[----:B------:R-:W1:Y:S01]  /*2ee0*/  LDS R5, [UR6+0x10] ;  /* 0x00001006ff057984 */ /* 0x000e620008000800 */
[----:B------:R-:W-:Y:S01]  /*2ef0*/  IMAD.U32 R3, RZ, RZ, UR37 ;  /* 0x00000025ff037e24 */ /* 0x000fe2000f8e00ff */
[----:B------:R-:W-:-:S03]  /*2f00*/  MOV R2, UR4 ;  /* 0x0000000400027c02 */ /* 0x000fc60008000f00 */
[----:B------:R-:W-:Y:S01]  /*2f10*/  VIADD R3, R3, 0x100 ;  /* 0x0000010003037836 */ /* 0x000fe20000000000 */
[----:B-1----:R-:W-:-:S04]  /*2f20*/  SHF.L.U32 R5, R5, 0x1f, RZ ;  /* 0x0000001f05057819 */ /* 0x002fc800000006ff */
[----:B------:R-:W1:Y:S02]  /*2f30*/  SYNCS.PHASECHK.TRANS64.TRYWAIT P0, [UR6+0x8], R5 ;  /* 0x00000805ff0075a7 */ /* 0x000e640008001106 */
[----:B-1----:R-:W-:Y:S05]  /*2f40*/  @P0 BRA `(.L_x_59) ;  /* 0x0000000000080947 */ /* 0x002fea0003800000 */
[----:B------:R-:W1:Y:S02]  /*2f50*/  SYNCS.PHASECHK.TRANS64.TRYWAIT P0, [UR6+0x8], R5 ;  /* 0x00000805ff0075a7 */ /* 0x000e640008001106 */
[----:B-1----:R-:W-:Y:S05]  /*2f60*/  @!P0 BRA `(.L_x_60) ;  /* 0x0000008c00648947 */ /* 0x002fea0003800000 */
.L_x_59:
[----:B-1----:R-:W-:Y:S01]  /*2f70*/  HFMA2 R4, -RZ, RZ, 0, 5.9604644775390625e-08 ;  /* 0x00000001ff047431 */ /* 0x002fe200000001ff */
[----:B------:R-:W-:Y:S01]  /*2f80*/  UPRMT UR7, UR4, 0x654, UR8 ;  /* 0x0000065404077896 */ /* 0x000fe20008000008 */
[----:B------:R-:W-:Y:S01]  /*2f90*/  IMAD.MOV.U32 R6, RZ, RZ, 0xffff ;  /* 0x0000ffffff067424 */ /* 0x000fe200078e00ff */
[----:B------:R-:W-:Y:S01]  /*2fa0*/  PRMT R2, R2, 0x654, R3 ;  /* 0x0000065402027816 */ /* 0x000fe20000000003 */
[----:B------:R-:W-:Y:S02]  /*2fb0*/  IMAD.MOV.U32 R5, RZ, RZ, 0x4 ;  /* 0x00000004ff057424 */ /* 0x000fe400078e00ff */
[----:B------:R-:W-:Y:S01]  /*2fc0*/  IMAD.SHL.U32 R9, R11, 0x20, RZ ;  /* 0x000000200b097824 */ /* 0x000fe200078e00ff */
[----:B------:R-:W-:Y:S02]  /*2fd0*/  MOV R3, UR7 ;  /* 0x0000000700037c02 */ /* 0x000fe40008000f00 */
[-C--:B------:R-:W-:Y:S01]  /*2fe0*/  SHF.L.U32 R7, R6, R11.reuse, RZ ;  /* 0x0000000b06077219 */ /* 0x080fe200000006ff */
[----:B------:R1:W-:Y:S01]  /*2ff0*/  SYNCS.ARRIVE.TRANS64.RED RZ, [UR7], R5 ;  /* 0x00000005ffff79a7 */ /* 0x0003e20008000407 */
[----:B------:R-:W-:Y:S01]  /*3000*/  SHF.L.U32 R6, R4, R11, RZ ;  /* 0x0000000b04067219 */ /* 0x000fe200000006ff */
[----:B------:R1:W-:Y:S04]  /*3010*/  STS [UR37+0x100], R9 ;  /* 0x00010009ff007988 */ /* 0x0003e80008000825 */
[----:B------:R1:W-:Y:S04]  /*3020*/  STAS [R2.64], R11 ;  /* 0x0000000b02007dbd */ /* 0x0003e8000c0008ff */
[----:B------:R1:W-:Y:S04]  /*3030*/  ATOMS.OR RZ, [UR6+0x14], R7 ;  /* 0x00001407ffff798c */ /* 0x0003e8000b000006 */
[----:B------:R1:W-:Y:S04]  /*3040*/  ATOMS.OR RZ, [UR6+0x18], R6 ;  /* 0x00001806ffff798c */ /* 0x0003e8000b000006 */
[----:B------:R1:W-:Y:S02]  /*3050*/  ATOMS.XOR RZ, [UR6+0x10], R4 ;  /* 0x00001004ffff798c */ /* 0x0003e4000b800006 */
.L_x_56:
[----:B------:R-:W-:Y:S05]  /*3060*/  BSYNC B0 ;  /* 0x0000000000007941 */ /* 0x000fea0003800000 */
.L_x_55:
[----:B------:R-:W-:Y:S05]  /*3070*/  BRA.U UP0, `(.L_x_61) ;  /* 0x00000001006c7547 */ /* 0x000fea000b800000 */
[----:B------:R-:W-:-:S03]  /*3080*/  UMOV UR7, 0xffffffff ;  /* 0xffffffff00077882 */ /* 0x000fc60000000000 */
[----:B------:R-:W-:Y:S05]  /*3090*/  BRA.DIV UR7, `(.L_x_62) ;  /* 0x0000008e07307947 */ /* 0x000fea000b800000 */
[----:B------:R-:W-:-:S13]  /*30a0*/  ELECT P6, URZ, PT ;  /* 0x0000000000ff782f */ /* 0x000fda00038c0000 */
.L_x_152:
[----:B------:R-:W-:Y:S05]  /*30b0*/  @!P6 BRA `(.L_x_61) ;  /* 0x00000000005ce947 */ /* 0x000fea0003800000 */
[----:B-1----:R-:W1:Y:S02]  /*30c0*/  LDS R3, [UR6+0x10] ;  /* 0x00001006ff037984 */ /* 0x002e640008000800 */
[----:B-1----:R-:W-:-:S04]  /*30d0*/  SHF.L.U32 R3, R3, 0x1f, RZ ;  /* 0x0000001f03037819 */ /* 0x002fc800000006ff */
[----:B------:R-:W1:Y:S02]  /*30e0*/  SYNCS.PHASECHK.TRANS64.TRYWAIT P0, [UR6+0x8], R3 ;  /* 0x00000803ff0075a7 */ /* 0x000e640008001106 */
[----:B-1----:R-:W-:Y:S05]  /*30f0*/  @P0 BRA `(.L_x_63) ;  /* 0x0000000000080947 */ /* 0x002fea0003800000 */
[----:B------:R-:W1:Y:S02]  /*3100*/  SYNCS.PHASECHK.TRANS64.TRYWAIT P0, [UR6+0x8], R3 ;  /* 0x00000803ff0075a7 */ /* 0x000e640008001106 */
[----:B-1----:R-:W-:Y:S05]  /*3110*/  @!P0 BRA `(.L_x_64) ;  /* 0x0000008c00308947 */ /* 0x002fea0003800000 */
.L_x_63:
[----:B------:R-:W2:Y:S01]  /*3120*/  LDS R5, [UR37+0x100] ;  /* 0x00010025ff057984 */ /* 0x000ea20008000800 */
[----:B-1----:R-:W-:Y:S02]  /*3130*/  HFMA2 R2, -RZ, RZ, 0, 5.9604644775390625e-08 ;  /* 0x00000001ff027431 */ /* 0x002fe400000001ff */
[----:B------:R-:W-:Y:S01]  /*3140*/  IMAD.MOV.U32 R3, RZ, RZ, 0xffff ;  /* 0x0000ffffff037424 */ /* 0x000fe200078e00ff */
[----:B------:R-:W-:Y:S01]  /*3150*/  UPRMT UR7, UR4, 0x654, UR8 ;  /* 0x0000065404077896 */ /* 0x000fe20008000008 */
[----:B--2---:R-:W-:-:S03]  /*3160*/  IMAD.SHL.U32 R4, R5, 0x20, RZ ;  /* 0x0000002005047824 */ /* 0x004fc600078e00ff */
[-C--:B------:R-:W-:Y:S02]  /*3170*/  SHF.L.U32 R3, R3, R5.reuse, RZ ;  /* 0x0000000503037219 */ /* 0x080fe400000006ff */
[----:B------:R-:W-:Y:S01]  /*3180*/  SHF.L.U32 R5, R2, R5, RZ ;  /* 0x0000000502057219 */ /* 0x000fe200000006ff */
[----:B------:R2:W-:Y:S04]  /*3190*/  STS [UR37+0x100], R4 ;  /* 0x00010004ff007988 */ /* 0x0005e80008000825 */
[----:B------:R2:W-:Y:S04]  /*31a0*/  ATOMS.OR RZ, [UR6+0x14], R3 ;  /* 0x00001403ffff798c */ /* 0x0005e8000b000006 */
[----:B------:R2:W-:Y:S01]  /*31b0*/  ATOMS.OR RZ, [UR6+0x18], R5 ;  /* 0x00001805ffff798c */ /* 0x0005e2000b000006 */
[----:B------:R-:W-:Y:S03]  /*31c0*/  SYNCS.ARRIVE.TRANS64.RED.A1T0 RZ, [UR7], RZ ;  /* 0x000000ffffff79a7 */ /* 0x000fe60008100407 */
[----:B------:R2:W-:Y:S01]  /*31d0*/  ATOMS.XOR RZ, [UR6+0x10], R2 ;  /* 0x00001002ffff798c */ /* 0x0005e2000b800006 */
[----:B------:R-:W-:Y:S05]  /*31e0*/  BRA `(.L_x_61) ;  /* 0x0000000000107947 */ /* 0x000fea0003800000 */
.L_x_54:
[----:B------:R-:W-:-:S05]  /*31f0*/  MOV R2, 0xffffffff ;  /* 0xffffffff00027802 */ /* 0x000fca0000000f00 */
[----:B------:R1:W-:Y:S02]  /*3200*/  STS [UR37+0x100], R2 ;  /* 0x00010002ff007988 */ /* 0x0003e40008000825 */
[----:B-1----:R-:W-:Y:S02]  /*3210*/  MOV R2, 0x3230 ;  /* 0x0000323000027802 */ /* 0x002fe40000000f00 */
[----:B-----5:R-:W-:Y:S05]  /*3220*/  CALL.REL.NOINC `($__internal_1_$__cuda_sm10x_tcgen05_guardrail_trap_phase_invalid_during_alloc) ;  /* 0x0000009000d07944 */ /* 0x020fea0003c00000 */
.L_x_61:
[----:B------:R-:W-:Y:S05]  /*3230*/  WARPSYNC.ALL ;  /* 0x0000000000007948 */ /* 0x000fea0003800000 */
[----:B------:R-:W3:Y:S01]  /*3240*/  S2UR UR7, SR_CgaCtaId ;  /* 0x00000000000779c3 */ /* 0x000ee20000008800 */
[----:B------:R-:W-:Y:S01]  /*3250*/  UMOV UR6, 0x400 ;  /* 0x0000040000067882 */ /* 0x000fe20000000000 */
[----:B------:R-:W-:-:S06]  /*3260*/  NOP ;  /* 0x0000000000007918 */ /* 0x000fcc0000000000 */
[----:B------:R-:W-:Y:S06]  /*3270*/  BAR.ARV 0x6, 0xa0 ;  /* 0x0182800000007b1d */ /* 0x000fec0000002000 */
[----:B------:R-:W4:Y:S01]  /*3280*/  LDCU UR8, c[0x0][0x38c] ;  /* 0x00007180ff0877ac */ /* 0x000f220008000800 */
[----:B------:R-:W-:Y:S01]  /*3290*/  LOP3.LUT R0, R0, 0xffff, RZ, 0xc0, !PT ;  /* 0x0000ffff00007812 */ /* 0x000fe200078ec0ff */
[----:B-1----:R-:W-:Y:S01]  /*32a0*/  IMAD.MOV.U32 R9, RZ, RZ, 0x1 ;  /* 0x00000001ff097424 */ /* 0x002fe200078e00ff */
[----:B------:R-:W-:Y:S01]  /*32b0*/  LOP3.LUT R8, R8, 0xffff, RZ, 0xc0, !PT ;  /* 0x0000ffff08087812 */ /* 0x000fe200078ec0ff */
[----:B------:R-:W-:Y:S01]  /*32c0*/  UMOV UR19, URZ ;  /* 0x000000ff00137c82 */ /* 0x000fe20008000000 */
[----:B------:R-:W-:Y:S01]  /*32d0*/  R2UR UR10, R0 ;  /* 0x00000000000a72ca */ /* 0x000fe200000e0000 */
[----:B------:R-:W-:Y:S01]  /*32e0*/  UMOV UR18, URZ ;  /* 0x000000ff00127c82 */ /* 0x000fe20008000000 */
[----:B------:R-:W-:Y:S01]  /*32f0*/  R2UR UR11, R8 ;  /* 0x00000000080b72ca */ /* 0x000fe200000e0000 */
[----:B------:R-:W-:Y:S01]  /*3300*/  IMAD.MOV.U32 R8, RZ, RZ, RZ ;  /* 0x000000ffff087224 */ /* 0x000fe200078e00ff */
[----:B------:R-:W-:Y:S01]  /*3310*/  UMOV UR17, URZ ;  /* 0x000000ff00117c82 */ /* 0x000fe20008000000 */
[----:B---3--:R-:W-:-:S02]  /*3320*/  ULEA UR7, UR7, UR6, 0x18 ;  /* 0x0000000607077291 */ /* 0x008fc4000f8ec0ff */
[----:B------:R-:W-:Y:S02]  /*3330*/  UISETP.NE.AND UP2, UPT, UR5, URZ, UPT ;  /* 0x000000ff0500728c */ /* 0x000fe4000bf45270 */
[----:B------:R-:W-:Y:S02]  /*3340*/  UIADD3 UR12, UPT, UPT, UR7, 0xc400, URZ ;  /* 0x0000c400070c7890 */ /* 0x000fe4000fffe0ff */
[----:B------:R-:W-:Y:S02]  /*3350*/  UIADD3 UR13, UPT, UPT, UR7, 0x1c400, URZ ;  /* 0x0001c400070d7890 */ /* 0x000fe4000fffe0ff */
[----:B----4-:R-:W-:Y:S01]  /*3360*/  UIADD3 UR8, UPT, UPT, UR8, 0xff, URZ ;  /* 0x000000ff08087890 */ /* 0x010fe2000fffe0ff */
[----:B--2---:R-:W1:Y:S01]  /*3370*/  LDS R2, [UR7+0x100] ;  /* 0x00010007ff027984 */ /* 0x004e620008000800 */
[----:B------:R-:W-:Y:S02]  /*3380*/  USHF.R.U32.HI UR12, URZ, 0x4, UR12 ;  /* 0x00000004ff0c7899 */ /* 0x000fe4000801160c */
[----:B------:R-:W-:-:S02]  /*3390*/  USHF.R.S32.HI UR6, URZ, 0x1f, UR8 ;  /* 0x0000001fff067899 */ /* 0x000fc40008011408 */
[----:B------:R-:W-:Y:S02]  /*33a0*/  USHF.R.U32.HI UR13, URZ, 0x4, UR13 ;  /* 0x00000004ff0d7899 */ /* 0x000fe4000801160d */
[----:B------:R-:W-:Y:S02]  /*33b0*/  ULEA.HI UR6, UR6, UR8, URZ, 0x8 ;  /* 0x0000000806067291 */ /* 0x000fe4000f8f40ff */
[----:B------:R-:W-:Y:S02]  /*33c0*/  ULOP3.LUT UR12, UR12, 0x3fff, URZ, 0xc0, !UPT ;  /* 0x00003fff0c0c7892 */ /* 0x000fe4000f8ec0ff */
[----:B------:R-:W-:Y:S02]  /*33d0*/  USHF.R.S32.HI UR6, URZ, 0x8, UR6 ;  /* 0x00000008ff067899 */ /* 0x000fe40008011406 */
[----:B------:R-:W-:Y:S02]  /*33e0*/  ULOP3.LUT UR13, UR13, 0x3fff, URZ, 0xc0, !UPT ;  /* 0x00003fff0d0d7892 */ /* 0x000fe4000f8ec0ff */
[----:B------:R-:W-:Y:S01]  /*33f0*/  UISETP.LT.AND UP0, UPT, UR6, 0x1, UPT ;  /* 0x000000010600788c */ /* 0x000fe2000bf01270 */
[----:B------:R-:W-:Y:S01]  /*3400*/  UMOV UR36, 0x0 ;  /* 0x0000000000247882 */ /* 0x000fe20000000000 */
        /* <DEDUP_REMOVED lines=9> */
[----:B------:R-:W-:-:S02]  /*34a0*/  ULOP3.LUT UR12, UR12, 0x10000, URZ, 0xfc, !UPT ;  /* 0x000100000c0c7892 */ /* 0x000fc4000f8efcff */
[----:B------:R-:W-:Y:S02]  /*34b0*/  ULOP3.LUT UR13, UR13, 0x10000, URZ, 0xfc, !UPT ;  /* 0x000100000d0d7892 */ /* 0x000fe4000f8efcff */
[----:B------:R-:W-:Y:S01]  /*34c0*/  USEL UR20, UR6, 0x1, !UP0 ;  /* 0x0000000106147887 */ /* 0x000fe2000c000000 */
[----:B------:R-:W-:Y:S01]  /*34d0*/  UMOV UR26, 0x0 ;  /* 0x00000000001a7882 */ /* 0x000fe20000000000 */
[----:B------:R-:W-:Y:S01]  /*34e0*/  UMOV UR27, 0x104004a0 ;  /* 0x104004a0001b7882 */ /* 0x000fe20000000000 */
[----:B------:R-:W-:Y:S01]  /*34f0*/  UMOV UR24, 0x0 ;  /* 0x0000000000187882 */ /* 0x000fe20000000000 */
[----:B------:R-:W-:Y:S01]  /*3500*/  UMOV UR25, 0x104004a0 ;  /* 0x104004a000197882 */ /* 0x000fe20000000000 */
[----:B------:R-:W-:Y:S01]  /*3510*/  UMOV UR22, 0x0 ;  /* 0x0000000000167882 */ /* 0x000fe20000000000 */
[----:B------:R-:W-:Y:S01]  /*3520*/  UMOV UR23, 0x104004a0 ;  /* 0x104004a000177882 */ /* 0x000fe20000000000 */
[----:B-1----:R-:W-:Y:S02]  /*3530*/  R2UR UR21, R2 ;  /* 0x00000000021572ca */ /* 0x002fe400000e0000 */
[----:B------:R-:W-:-:S13]  /*3540*/  CS2R R2, SRZ ;  /* 0x0000000000027805 */ /* 0x000fda000001ff00 */
.L_x_72:
[C---:B------:R-:W-:Y:S02]  /*3550*/  LEA R0, R8.reuse, UR7, 0x3 ;  /* 0x0000000708007c11 */ /* 0x040fe4000f8e18ff */
[----:B------:R-:W-:Y:S02]  /*3560*/  SHF.L.U32 R5, R3, 0x1f, RZ ;  /* 0x0000001f03057819 */ /* 0x000fe400000006ff */
[----:B------:R-:W-:Y:S02]  /*3570*/  LEA R4, R8, UR7, 0x4 ;  /* 0x0000000708047c11 */ /* 0x000fe4000f8e20ff */
[----:B------:R-:W1:Y:S02]  /*3580*/  SYNCS.PHASECHK.TRANS64.TRYWAIT P0, [R0+URZ+0x70], R5 ;  /* 0x00007005000075a7 */ /* 0x000e6400080011ff */
[----:B-1-3--:R-:W-:Y:S05]  /*3590*/  @!P0 BRA `(.L_x_65) ;  /* 0x0000008800288947 */ /* 0x00afea0003800000 */
.L_x_153:
[----:B-1----:R-:W1:Y:S01]  /*35a0*/  LDS.128 R4, [R4+0xe0] ;  /* 0x0000e00004047984 */ /* 0x002e620000000c00 */
[----:B------:R-:W-:Y:S02]  /*35b0*/  VIADD R0, R0, 0x80 ;  /* 0x0000008000007836 */ /* 0x000fe40000000000 */
[----:B------:R-:W-:Y:S01]  /*35c0*/  VIADD R8, R8, 0x1 ;  /* 0x0000000108087836 */ /* 0x000fe20000000000 */
[----:B------:R-:W-:Y:S01]  /*35d0*/  @!PT LDS RZ, [RZ] ;  /* 0x00000000fffff984 */ /* 0x000fe20000000800 */
[----:B------:R-:W-:Y:S01]  /*35e0*/  @!PT LDS RZ, [RZ] ;  /* 0x00000000fffff984 */ /* 0x000fe20000000800 */
[----:B------:R-:W-:Y:S01]  /*35f0*/  @!PT LDS RZ, [RZ] ;  /* 0x00000000fffff984 */ /* 0x000fe20000000800 */
[----:B------:R-:W-:Y:S01]  /*3600*/  @!PT LDS RZ, [RZ] ;  /* 0x00000000fffff984 */ /* 0x000fe20000000800 */
[----:B------:R2:W-:Y:S06]  /*3610*/  MEMBAR.ALL.CTA ;  /* 0x0000000000007992 */ /* 0x0005ec0000008000 */
[----:B--2---:R-:W2:Y:S01]  /*3620*/  FENCE.VIEW.ASYNC.S ;  /* 0x00000000000073c6 */ /* 0x004ea20000000000 */
[----:B------:R-:W-:-:S04]  /*3630*/  PRMT R0, RZ, 0x654, R0 ;  /* 0x00000654ff007816 */ /* 0x000fc80000000000 */
[----:B--2---:R2:W-:Y:S01]  /*3640*/  SYNCS.ARRIVE.TRANS64.RED.A1T0 RZ, [R0+URZ], RZ ;  /* 0x000000ff00ff79a7 */ /* 0x0045e200081004ff */
[----:B-1----:R-:W-:Y:S01]  /*3650*/  LOP3.LUT P1, RZ, R6, 0x1, RZ, 0xc0, !PT ;  /* 0x0000000106ff7812 */ /* 0x002fe2000782c0ff */
[----:B--2---:R-:W-:-:S12]  /*3660*/  BRA.U UP2, `(.L_x_66) ;  /* 0x0000000502587547 */ /* 0x004fd8000b800000 */
[----:B------:R-:W1:Y:S01]  /*3670*/  LDCU UR8, c[0x0][0x38c] ;  /* 0x00007180ff0877ac */ /* 0x000e620008000800 */
[----:B------:R-:W-:Y:S02]  /*3680*/  PLOP3.LUT P2, PT, PT, PT, PT, 0x80, 0x8 ;  /* 0x000000000008781c */ /* 0x000fe40003f4f070 */
[----:B------:R-:W-:Y:S01]  /*3690*/  SHF.L.U32 R5, R9, 0x1f, RZ ;  /* 0x0000001f09057819 */ /* 0x000fe200000006ff */
[----:B-1----:R-:W-:Y:S02]  /*36a0*/  UISETP.GE.AND UP0, UPT, UR8, 0x1, UPT ;  /* 0x000000010800788c */ /* 0x002fe4000bf06270 */
[----:B------:R-:W-:-:S04]  /*36b0*/  ULEA UR8, UR19, UR7, 0x3 ;  /* 0x0000000713087291 */ /* 0x000fc8000f8e18ff */
[----:B------:R-:W-:-:S05]  /*36c0*/  PLOP3.LUT P0, PT, PT, PT, UP0, 0x80, 0x8 ;  /* 0x000000000008781c */ /* 0x000fca0003f0f008 */
[----:B------:R-:W-:-:S08]  /*36d0*/  @UP0 ULEA UR9, UR18, UR7, 0x3 ;  /* 0x0000000712090291 */ /* 0x000fd0000f8e18ff */
[----:B------:R-:W-:-:S04]  /*36e0*/  @P0 SHF.L.U32 R0, R2, 0x1f, RZ ;  /* 0x0000001f02000819 */ /* 0x000fc800000006ff */
[----:B------:R1:W2:Y:S01]  /*36f0*/  @P0 SYNCS.PHASECHK.TRANS64.TRYWAIT P2, [UR9], R0 ;  /* 0x00000000ff0005a7 */ /* 0x0002a20008041109 */
[----:B------:R-:W-:Y:S01]  /*3700*/  ULEA UR9, UR19, UR21, 0x8 ;  /* 0x0000001513097291 */ /* 0x000fe2000f8e40ff */
[----:B------:R-:W3:Y:S02]  /*3710*/  SYNCS.PHASECHK.TRANS64.TRYWAIT P0, [UR8+0xa0], R5 ;  /* 0x0000a005ff0075a7 */ /* 0x000ee40008001108 */
[----:B-123--:R-:W-:Y:S09]  /*3720*/  @!P0 BRA `(.L_x_67) ;  /* 0x0000008400d88947 */ /* 0x00eff20003800000 */
.L_x_155:
[----:B------:R-:W-:Y:S01]  /*3730*/  UMOV UR16, UR17 ;  /* 0x0000001100107c82 */ /* 0x000fe20008000000 */
[----:B------:R-:W-:Y:S05]  /*3740*/  BRA.U !UP0, `(.L_x_68) ;  /* 0x0000000508107547 */ /* 0x000fea000b800000 */
[----:B------:R-:W-:Y:S02]  /*3750*/  UIADD3 UR16, UPT, UPT, UR20, UR17, URZ ;  /* 0x0000001114107290 */ /* 0x000fe4000fffe0ff */
[----:B------:R-:W-:Y:S01]  /*3760*/  UPLOP3.LUT UP3, UPT, UPT, UPT, UPT, 0x40, 0x4 ;  /* 0x000000000004789c */ /* 0x000fe20003f6e870 */
[----:B------:R-:W-:Y:S01]  /*3770*/  UMOV UR15, UR6 ;  /* 0x00000006000f7c82 */ /* 0x000fe20008000000 */
[----:B------:R-:W-:-:S09]  /*3780*/  UMOV UR58, UR18 ;  /* 0x00000012003a7c82 */ /* 0x000fd20008000000 */
.L_x_71:
[----:B--2---:R-:W-:Y:S01]  /*3790*/  ULEA UR14, UR58, UR7, 0x3 ;  /* 0x000000073a0e7291 */ /* 0x004fe2000f8e18ff */
[----:B---3--:R-:W-:Y:S11]  /*37a0*/  @P2 BRA `(.L_x_69) ;  /* 0x00000000000c2947 */ /* 0x008ff60003800000 */
[----:B-1----:R-:W-:Y:S04]  /*37b0*/  SHF.L.U32 R5, R2, 0x1f, RZ ;  /* 0x0000001f02057819 */ /* 0x002fe800000006ff */
[----:B------:R-:W1:Y:S02]  /*37c0*/  SYNCS.PHASECHK.TRANS64.TRYWAIT P0, [UR14], R5 ;  /* 0x00000005ff0075a7 */ /* 0x000e64000800110e */
[----:B-1----:R-:W-:Y:S05]  /*37d0*/  @!P0 BRA `(.L_x_70) ;  /* 0x0000008400c48947 */ /* 0x002fea0003800000 */
.L_x_69:
[----:B------:R-:W-:Y:S01]  /*37e0*/  UISETP.NE.AND UP0, UPT, UR15, 0x1, UPT ;  /* 0x000000010f00788c */ /* 0x000fe2000bf05270 */
[----:B------:R-:W-:Y:S01]  /*37f0*/  PLOP3.LUT P2, PT, PT, PT, PT, 0x80, 0x8 ;  /* 0x000000000008781c */ /* 0x000fe20003f4f070 */
[----:B------:R-:W-:Y:S02]  /*3800*/  UIADD3 UR18, UPT, UPT, UR58, 0x1, URZ ;  /* 0x000000013a127890 */ /* 0x000fe4000fffe0ff */
[----:B------:R-:W-:Y:S02]  /*3810*/  ULEA UR68, UR58, UR13, 0xb ;  /* 0x0000000d3a447291 */ /* 0x000fe4000f8e58ff */
[----:B------:R-:W-:Y:S01]  /*3820*/  UISETP.NE.AND UP1, UPT, UR18, 0x2, UPT ;  /* 0x000000021200788c */ /* 0x000fe2000bf25270 */
[----:B------:R-:W-:Y:S01]  /*3830*/  PLOP3.LUT P0, PT, PT, PT, UP0, 0x80, 0x8 ;  /* 0x000000000008781c */ /* 0x000fe20003f0f008 */
[----:B------:R-:W-:Y:S02]  /*3840*/  ULEA UR66, UR58, UR12, 0xb ;  /* 0x0000000c3a427291 */ /* 0x000fe4000f8e58ff */
[----:B------:R-:W-:Y:S02]  /*3850*/  USEL UR39, URZ, 0x1, UP1 ;  /* 0x00000001ff277887 */ /* 0x000fe40008800000 */
[----:B------:R-:W-:Y:S02]  /*3860*/  USEL UR18, UR18, URZ, UP1 ;  /* 0x000000ff12127287 */ /* 0x000fe40008800000 */
[----:B------:R-:W-:Y:S02]  /*3870*/  UIADD3 UR64, UPT, UPT, UR68, 0x2, URZ ;  /* 0x0000000244407890 */ /* 0x000fe4000fffe0ff */
[----:B------:R-:W-:Y:S01]  /*3880*/  @UP0 ULEA UR38, UR18, UR7, 0x3 ;  /* 0x0000000712260291 */ /* 0x000fe2000f8e18ff */
[----:B------:R-:W-:Y:S01]  /*3890*/  LOP3.LUT R2, R2, UR39, RZ, 0x3c, !PT ;  /* 0x0000002702027c12 */ /* 0x000fe2000f8e3cff */
[----:B------:R-:W-:Y:S02]  /*38a0*/  UIADD3 UR62, UPT, UPT, UR66, 0x2, URZ ;  /* 0x00000002423e7890 */ /* 0x000fe4000fffe0ff */
[----:B------:R-:W-:Y:S01]  /*38b0*/  UIADD3 UR60, UPT, UPT, UR68, 0x4, URZ ;  /* 0x00000004443c7890 */ /* 0x000fe2000fffe0ff */
[----:B-1----:R-:W-:Y:S01]  /*38c0*/  @P0 SHF.L.U32 R0, R2, 0x1f, RZ ;  /* 0x0000001f02000819 */ /* 0x002fe200000006ff */
[----:B------:R-:W-:Y:S02]  /*38d0*/  UIADD3 UR58, UPT, UPT, UR66, 0x4, URZ ;  /* 0x00000004423a7890 */ /* 0x000fe4000fffe0ff */
[----:B------:R-:W-:Y:S01]  /*38e0*/  UIADD3 UR56, UPT, UPT, UR68, 0x6, URZ ;  /* 0x0000000644387890 */ /* 0x000fe2000fffe0ff */
[----:B------:R2:W3:Y:S01]  /*38f0*/  @P0 SYNCS.PHASECHK.TRANS64.TRYWAIT P2, [UR38], R0 ;  /* 0x00000000ff0005a7 */ /* 0x0004e20008041126 */
[----:B------:R-:W-:Y:S02]  /*3900*/  UIADD3 UR54, UPT, UPT, UR66, 0x6, URZ ;  /* 0x0000000642367890 */ /* 0x000fe4000fffe0ff */
        /* <DEDUP_REMOVED lines=10> */
[----:B------:R-:W-:Y:S02]  /*39b0*/  UIADD3 UR15, UPT, UPT, UR15, -0x1, URZ ;  /* 0xffffffff0f0f7890 */ /* 0x000fe4000fffe0ff */
[----:B------:R-:W-:Y:S01]  /*39c0*/  UISETP.NE.AND UP0, UPT, UR17, UR16, UPT ;  /* 0x000000101100728c */ /* 0x000fe2000bf05270 */
[----:B------:R-:W-:Y:S01]  /*39d0*/  UMOV UR69, 0x40004040 ;  /* 0x4000404000457882 */ /* 0x000fe20000000000 */
[----:B------:R-:W-:Y:S01]  /*39e0*/  UMOV UR67, 0x40004040 ;  /* 0x4000404000437882 */ /* 0x000fe20000000000 */
[----:B------:R-:W-:Y:S01]  /*39f0*/  UMOV UR65, 0x40004040 ;  /* 0x4000404000417882 */ /* 0x000fe20000000000 */
[----:B------:R-:W-:Y:S01]  /*3a00*/  UTCIMMA.2CTA gdesc[UR66], gdesc[UR68], tmem[UR9], tmem[UR36], idesc[UR37], UP3 ;  /* 0x00ff2444420075ea */ /* 0x000fe20009a00109 */
[----:B------:R-:W-:Y:S01]  /*3a10*/  UPLOP3.LUT UP3, UPT, UPT, UPT, UPT, 0x80, 0x8 ;  /* 0x000000000008789c */ /* 0x000fe20003f6f070 */
[----:B------:R-:W-:Y:S01]  /*3a20*/  UMOV UR63, 0x40004040 ;  /* 0x40004040003f7882 */ /* 0x000fe20000000000 */
[----:B------:R-:W-:Y:S01]  /*3a30*/  UMOV UR61, 0x40004040 ;  /* 0x40004040003d7882 */ /* 0x000fe20000000000 */
[----:B------:R-:W-:Y:S01]  /*3a40*/  UTCIMMA.2CTA gdesc[UR62], gdesc[UR64], tmem[UR9], tmem[UR34], idesc[UR35], UPT ;  /* 0x00ff22403e0075ea */ /* 0x000fe2000ba00109 */
[----:B------:R-:W-:Y:S01]  /*3a50*/  UMOV UR59, 0x40004040 ;  /* 0x40004040003b7882 */ /* 0x000fe20000000000 */
[----:B------:R-:W-:Y:S01]  /*3a60*/  UMOV UR57, 0x40004040 ;  /* 0x4000404000397882 */ /* 0x000fe20000000000 */
[----:B------:R1:W-:Y:S01]  /*3a70*/  UTCIMMA.2CTA gdesc[UR58], gdesc[UR60], tmem[UR9], tmem[UR32], idesc[UR33], UPT ;  /* 0x00ff203c3a0075ea */ /* 0x0003e2000ba00109 */
        /* <DEDUP_REMOVED lines=11> */
[----:B------:R-:W-:Y:S01]  /*3b30*/  UMOV UR39, 0x40004040 ;  /* 0x4000404000277882 */ /* 0x000fe20000000000 */
[----:B------:R2:W-:Y:S01]  /*3b40*/  UTCIMMA.2CTA gdesc[UR42], gdesc[UR44], tmem[UR9], tmem[UR24], idesc[UR25], UPT ;  /* 0x00ff182c2a0075ea */ /* 0x0005e2000ba00109 */
[----:B------:R2:W-:Y:S01]  /*3b50*/  UTCIMMA.2CTA gdesc[UR38], gdesc[UR40], tmem[UR9], tmem[UR22], idesc[UR23], UPT ;  /* 0x00ff1628260075ea */ /* 0x0005e2000ba00109 */
[----:B------:R2:W-:Y:S01]  /*3b60*/  UTCBAR.2CTA.MULTICAST [UR14], URZ, UR11 ;  /* 0x000000ff0e0073e9 */ /* 0x0005e2000820080b */
[----:B-1----:R-:W-:Y:S01]  /*3b70*/  UMOV UR58, UR18 ;  /* 0x00000012003a7c82 */ /* 0x002fe20008000000 */
[----:B------:R-:W-:Y:S05]  /*3b80*/  BRA.U UP0, `(.L_x_71) ;  /* 0xfffffffd00007547 */ /* 0x000fea000b83ffff */
.L_x_68:
[----:B------:R-:W-:Y:S01]  /*3b90*/  UIADD3 UR8, UPT, UPT, UR8, 0x90, URZ ;  /* 0x0000009008087890 */ /* 0x000fe2000fffe0ff */
[----:B------:R-:W-:-:S08]  /*3ba0*/  UMOV UR17, UR16 ;  /* 0x0000001000117c82 */ /* 0x000fd00008000000 */
[----:B------:R4:W-:Y:S01]  /*3bb0*/  UTCBAR.2CTA.MULTICAST [UR8], URZ, UR10 ;  /* 0x000000ff080073e9 */ /* 0x0009e2000820080a */
[----:B------:R-:W-:Y:S02]  /*3bc0*/  NOP ;  /* 0x0000000000007918 */ /* 0x000fe40000000000 */
.L_x_66:
[----:B------:R-:W-:Y:S01]  /*3bd0*/  UIADD3 UR19, UPT, UPT, UR19, 0x1, URZ ;  /* 0x0000000113137890 */ /* 0x000fe2000fffe0ff */
[----:B------:R-:W-:-:S03]  /*3be0*/  ISETP.NE.AND P0, PT, R8, 0x2, PT ;  /* 0x000000020800780c */ /* 0x000fc60003f05270 */
[----:B------:R-:W-:Y:S01]  /*3bf0*/  UISETP.NE.AND UP0, UPT, UR19, 0x2, UPT ;  /* 0x000000021300788c */ /* 0x000fe2000bf05270 */
[----:B-12---:R-:W-:Y:S02]  /*3c00*/  SEL R0, RZ, 0x1, P0 ;  /* 0x00000001ff007807 */ /* 0x006fe40000000000 */
[----:B------:R-:W-:Y:S01]  /*3c10*/  SEL R8, R8, RZ, P0 ;  /* 0x000000ff08087207 */ /* 0x000fe20000000000 */
[----:B----4-:R-:W-:Y:S01]  /*3c20*/  USEL UR8, URZ, 0x1, UP0 ;  /* 0x00000001ff087887 */ /* 0x010fe20008000000 */
[----:B------:R-:W-:Y:S01]  /*3c30*/  LOP3.LUT R3, R3, R0, RZ, 0x3c, !PT ;  /* 0x0000000003037212 */ /* 0x000fe200078e3cff */
[----:B------:R-:W-:-:S04]  /*3c40*/  USEL UR19, UR19, URZ, UP0 ;  /* 0x000000ff13137287 */ /* 0x000fc80008000000 */
[----:B------:R-:W-:Y:S01]  /*3c50*/  LOP3.LUT R9, R9, UR8, RZ, 0x3c, !PT ;  /* 0x0000000809097c12 */ /* 0x000fe2000f8e3cff */
[----:B------:R-:W-:Y:S07]  /*3c60*/  @P1 BRA `(.L_x_72) ;  /* 0xfffffff800381947 */ /* 0x000fee000383ffff */
[----:B------:R-:W1:Y:S01]  /*3c70*/  S2UR UR6, SR_CgaCtaId ;  /* 0x00000000000679c3 */ /* 0x000e620000008800 */
[----:B------:R-:W-:Y:S01]  /*3c80*/  ELECT P0, URZ, PT ;  /* 0x0000000000ff782f */ /* 0x000fe20003800000 */
[----:B------:R-:W-:Y:S01]  /*3c90*/  HFMA2 R0, -RZ, RZ, 0, 5.9604644775390625e-08 ;  /* 0x00000001ff007431 */ /* 0x000fe200000001ff */
[----:B------:R-:W-:-:S05]  /*3ca0*/  UMOV UR8, 0x40 ;  /* 0x0000004000087882 */ /* 0x000fca0000000000 */
[----:B------:R-:W-:Y:S01]  /*3cb0*/  UVIRTCOUNT.DEALLOC.SMPOOL 0x80 ;  /* 0x000000800000784c */ /* 0x000fe20000000000 */
[----:B------:R-:W-:Y:S02]  /*3cc0*/  UISETP.NE.AND UP0, UPT, UR5, URZ, UPT ;  /* 0x000000ff0500728c */ /* 0x000fe4000bf05270 */
[----:B-1----:R-:W-:-:S09]  /*3cd0*/  ULEA UR6, UR6, UR8, 0x18 ;  /* 0x0000000806067291 */ /* 0x002fd2000f8ec0ff */
[----:B------:R1:W-:Y:S01]  /*3ce0*/  @P0 STS.U8 [UR6+0x1c], R0 ;  /* 0x00001c00ff000988 */ /* 0x0003e20008000006 */
[----:B------:R-:W-:Y:S05]  /*3cf0*/  BRA.U UP0, `(.L_x_73) ;  /* 0x0000000100587547 */ /* 0x000fea000b800000 */
[----:B------:R-:W-:Y:S01]  /*3d00*/  UIADD3 UR8, UPT, UPT, UR7, 0xa0, URZ ;  /* 0x000000a007087890 */ /* 0x000fe2000fffe0ff */
[----:B------:R-:W-:-:S03]  /*3d10*/  SHF.L.U32 R3, R9, 0x1f, RZ ;  /* 0x0000001f09037819 */ /* 0x000fc600000006ff */
[----:B------:R-:W-:-:S09]  /*3d20*/  ULEA UR5, UR19, UR8, 0x3 ;  /* 0x0000000813057291 */ /* 0x000fd2000f8e18ff */
[----:B------:R-:W2:Y:S02]  /*3d30*/  SYNCS.PHASECHK.TRANS64.TRYWAIT P0, [UR5], R3 ;  /* 0x00000003ff0075a7 */ /* 0x000ea40008001105 */
[----:B--2---:R-:W-:Y:S05]  /*3d40*/  @!P0 BRA `(.L_x_74) ;  /* 0x0000008000808947 */ /* 0x004fea0003800000 */
.L_x_158:
[----:B------:R-:W-:-:S04]  /*3d50*/  UIADD3 UR9, UPT, UPT, UR19, 0x1, URZ ;  /* 0x0000000113097890 */ /* 0x000fc8000fffe0ff */
[----:B------:R-:W-:-:S04]  /*3d60*/  UISETP.NE.AND UP1, UPT, UR9, 0x2, UPT ;  /* 0x000000020900788c */ /* 0x000fc8000bf25270 */
[----:B------:R-:W-:Y:S02]  /*3d70*/  USEL UR5, URZ, 0x1, UP1 ;  /* 0x00000001ff057887 */ /* 0x000fe40008800000 */
[----:B------:R-:W-:-:S04]  /*3d80*/  USEL UR9, UR9, URZ, UP1 ;  /* 0x000000ff09097287 */ /* 0x000fc80008800000 */
[----:B------:R-:W-:Y:S01]  /*3d90*/  ULEA UR9, UR9, UR8, 0x3 ;  /* 0x0000000809097291 */ /* 0x000fe2000f8e18ff */
[----:B-1----:R-:W-:-:S04]  /*3da0*/  LOP3.LUT R3, R9, UR5, RZ, 0x3c, !PT ;  /* 0x0000000509037c12 */ /* 0x002fc8000f8e3cff */
[----:B------:R-:W-:Y:S01]  /*3db0*/  SHF.L.U32 R3, R3, 0x1f, RZ ;  /* 0x0000001f03037819 */ /* 0x000fe200000006ff */
[----:B------:R-:W-:-:S04]  /*3dc0*/  IMAD.U32 R0, RZ, RZ, UR9 ;  /* 0x00000009ff007e24 */ /* 0x000fc8000f8e00ff */
[----:B------:R1:W2:Y:S03]  /*3dd0*/  SYNCS.PHASECHK.TRANS64.TRYWAIT P0, [R0+URZ], R3 ;  /* 0x00000003000075a7 */ /* 0x0002a600080011ff */
[----:B--2---:R-:W-:Y:S05]  /*3de0*/  @!P0 NANOSLEEP.SYNCS 0x989680 ;  /* 0x009896800000895d */ /* 0x004fea0003900000 */
[----:B------:R-:W2:Y:S02]  /*3df0*/  @!P0 SYNCS.PHASECHK.TRANS64 P0, [R0+URZ], R3 ;  /* 0x00000003000085a7 */ /* 0x000ea400080010ff */
[----:B--2---:R-:W-:Y:S05]  /*3e00*/  @P0 BRA `(.L_x_75) ;  /* 0x0000000000200947 */ /* 0x004fea0003800000 */
.L_x_76:
[----:B--2---:R2:W4:Y:S02]  /*3e10*/  SYNCS.PHASECHK.TRANS64.TRYWAIT P0, [R0+URZ], R3 ;  /* 0x00000003000075a7 */ /* 0x00452400080011ff */
[----:B----4-:R-:W-:Y:S05]  /*3e20*/  @!P0 NANOSLEEP.SYNCS 0x989680 ;  /* 0x009896800000895d */ /* 0x010fea0003900000 */
[----:B------:R-:W4:Y:S02]  /*3e30*/  @!P0 SYNCS.PHASECHK.TRANS64 P0, [R0+URZ], R3 ;  /* 0x00000003000085a7 */ /* 0x000f2400080010ff */
[----:B----4-:R-:W-:Y:S05]  /*3e40*/  @!P0 BRA `(.L_x_76) ;  /* 0xfffffffc00f08947 */ /* 0x010fea000383ffff */
[----:B------:R-:W-:Y:S05]  /*3e50*/  BRA `(.L_x_75) ;  /* 0x00000000000c7947 */ /* 0x000fea0003800000 */
.L_x_73:
[----:B------:R-:W-:-:S04]  /*3e60*/  UIADD3 UR5, UPT, UPT, UR7, 0xd0, URZ ;  /* 0x000000d007057890 */ /* 0x000fc8000fffe0ff */
[----:B------:R-:W-:-:S09]  /*3e70*/  UPRMT UR5, UR4, 0x654, UR5 ;  /* 0x0000065404057896 */ /* 0x000fd20008000005 */
[----:B------:R-:W-:Y:S03]  /*3e80*/  SYNCS.ARRIVE.TRANS64.RED.A1T0 RZ, [UR5], RZ ;  /* 0x000000ffffff79a7 */ /* 0x000fe60008100405 */
.L_x_75:
[----:B-12---:R-:W-:Y:S01]  /*3e90*/  SHF.L.U32 R3, RZ, 0x1f, RZ ;  /* 0x0000001fff037819 */ /* 0x006fe200000006ff */
[----:B------:R-:W-:Y:S01]  /*3ea0*/  UIADD3 UR5, UPT, UPT, UR7, 0xd0, URZ ;  /* 0x000000d007057890 */ /* 0x000fe2000fffe0ff */
[----:B------:R-:W-:Y:S02]  /*3eb0*/  PLOP3.LUT P0, PT, PT, PT, UP0, 0x80, 0x8 ;  /* 0x000000000008781c */ /* 0x000fe40003f0f008 */
[----:B------:R-:W1:Y:S02]  /*3ec0*/  SYNCS.PHASECHK.TRANS64.TRYWAIT P1, [UR7+0xd0], R3 ;  /* 0x0000d003ff0075a7 */ /* 0x000e640008021107 */
[----:B-1----:R-:W-:Y:S09]  /*3ed0*/  @!P1 BRA `(.L_x_77) ;  /* 0x0000008000349947 */ /* 0x002ff20003800000 */
.L_x_160:
[----:B------:R-:W-:Y:S01]  /*3ee0*/  @!UP0 UPRMT UR5, UR4, 0x654, UR5 ;  /* 0x0000065404058896 */ /* 0x000fe20008000005 */
[----:B------:R-:W-:Y:S02]  /*3ef0*/  UMOV UR8, 0xffff ;  /* 0x0000ffff00087882 */ /* 0x000fe40000000000 */
[----:B------:R-:W-:-:S06]  /*3f00*/  UMOV UR4, 0x1 ;  /* 0x0000000100047882 */ /* 0x000fcc0000000000 */
[----:B------:R-:W-:Y:S01]  /*3f10*/  @!P0 SYNCS.ARRIVE.TRANS64.RED.A1T0 RZ, [UR5], RZ ;  /* 0x000000ffffff89a7 */ /* 0x000fe20008100405 */
[----:B------:R-:W-:Y:S01]  /*3f20*/  NOP ;  /* 0x0000000000007918 */ /* 0x000fe20000000000 */
[----:B-1----:R-:W1:Y:S01]  /*3f30*/  LDS R0, [UR6+0x14] ;  /* 0x00001406ff007984 */ /* 0x002e620008000800 */
[----:B------:R-:W-:-:S04]  /*3f40*/  ULOP3.LUT UR5, UR21, 0xffff, URZ, 0xc0, !UPT ;  /* 0x0000ffff15057892 */ /* 0x000fc8000f8ec0ff */
[----:B------:R-:W-:-:S04]  /*3f50*/  USHF.R.U32.HI UR5, URZ, 0x5, UR5 ;  /* 0x00000005ff057899 */ /* 0x000fc80008011605 */
[----:B------:R-:W-:Y:S02]  /*3f60*/  USHF.L.U32 UR8, UR8, UR5, URZ ;  /* 0x0000000508087299 */ /* 0x000fe400080006ff */
[----:B------:R-:W-:-:S04]  /*3f70*/  USHF.L.U32 UR4, UR4, UR5, URZ ;  /* 0x0000000504047299 */ /* 0x000fc800080006ff */
[----:B-1----:R-:W-:-:S04]  /*3f80*/  LOP3.LUT R0, R0, UR8, RZ, 0xc0, !PT ;  /* 0x0000000800007c12 */ /* 0x002fc8000f8ec0ff */
[----:B------:R-:W-:-:S13]  /*3f90*/  ISETP.NE.AND P0, PT, R0, UR8, PT ;  /* 0x0000000800007c0c */ /* 0x000fda000bf05270 */
[----:B------:R-:W-:Y:S05]  /*3fa0*/  @P0 BRA `(.L_x_78) ;  /* 0x0000000000580947 */ /* 0x000fea0003800000 */
[----:B------:R-:W1:Y:S02]  /*3fb0*/  LDS R0, [UR6+0x18] ;  /* 0x00001806ff007984 */ /* 0x000e640008000800 */
[----:B-1----:R-:W-:-:S04]  /*3fc0*/  LOP3.LUT R0, R0, UR4, RZ, 0xc0, !PT ;  /* 0x0000000400007c12 */ /* 0x002fc8000f8ec0ff */
[----:B------:R-:W-:-:S13]  /*3fd0*/  ISETP.NE.AND P0, PT, R0, UR4, PT ;  /* 0x0000000400007c0c */ /* 0x000fda000bf05270 */
[----:B------:R-:W-:Y:S05]  /*3fe0*/  @P0 BRA `(.L_x_79) ;  /* 0x00000000003c0947 */ /* 0x000fea0003800000 */
[----:B------:R-:W1:Y:S01]  /*3ff0*/  S2R R2, SR_LANEID ;  /* 0x0000000000027919 */ /* 0x000e620000000000 */
[----:B------:R-:W-:Y:S01]  /*4000*/  ULOP3.LUT UR8, URZ, UR8, URZ, 0x33, !UPT ;  /* 0x00000008ff087292 */ /* 0x000fe2000f8e33ff */
[----:B------:R-:W-:Y:S01]  /*4010*/  LOP3.LUT R4, RZ, UR4, RZ, 0x33, !PT ;  /* 0x00000004ff047c12 */ /* 0x000fe2000f8e33ff */
[----:B------:R-:W-:Y:S02]  /*4020*/  VOTEU.ANY UR7, UPT, PT ;  /* 0x0000000000077886 */ /* 0x000fe400038e0100 */
[----:B------:R-:W-:Y:S01]  /*4030*/  UFLO.U32 UR7, UR7 ;  /* 0x00000007000772bd */ /* 0x000fe200080e0000 */
[----:B------:R-:W2:Y:S01]  /*4040*/  REDUX UR4, R4 ;  /* 0x00000000040473c4 */ /* 0x000ea20000000000 */
[----:B------:R-:W-:-:S06]  /*4050*/  IMAD.U32 R0, RZ, RZ, UR8 ;  /* 0x00000008ff007e24 */ /* 0x000fcc000f8e00ff */
[----:B------:R4:W-:Y:S01]  /*4060*/  UTCATOMSWS.AND URZ, UR8 ;  /* 0x0000000800ff79e3 */ /* 0x0009e20008000000 */
[----:B------:R-:W3:Y:S01]  /*4070*/  REDUX UR5, R0 ;  /* 0x00000000000573c4 */ /* 0x000ee20000000000 */
[----:B-1----:R-:W-:Y:S01]  /*4080*/  ISETP.EQ.U32.AND P0, PT, R2, UR7, PT ;  /* 0x0000000702007c0c */ /* 0x002fe2000bf02070 */
[----:B--2---:R-:W-:Y:S01]  /*4090*/  IMAD.U32 R2, RZ, RZ, UR4 ;  /* 0x00000004ff027e24 */ /* 0x004fe2000f8e00ff */
[----:B---3--:R-:W-:-:S11]  /*40a0*/  MOV R3, UR5 ;  /* 0x0000000500037c02 */ /* 0x008fd60008000f00 */
[----:B------:R4:W-:Y:S04]  /*40b0*/  @P0 ATOMS.AND RZ, [UR6+0x14], R3 ;  /* 0x00001403ffff098c */ /* 0x0009e8000a800006 */
[----:B------:R4:W-:Y:S01]  /*40c0*/  @P0 ATOMS.AND RZ, [UR6+0x18], R2 ;  /* 0x00001802ffff098c */ /* 0x0009e2000a800006 */
[----:B------:R-:W-:Y:S05]  /*40d0*/  BRA `(.L_x_80) ;  /* 0x0000000000147947 */ /* 0x000fea0003800000 */
.L_x_79:
[----:B------:R-:W-:Y:S02]  /*40e0*/  MOV R2, 0x4100 ;  /* 0x0000410000027802 */ /* 0x000fe40000000f00 */
[----:B---3-5:R-:W-:Y:S05]  /*40f0*/  CALL.REL.NOINC `($__internal_0_$__cuda_sm10x_tcgen05_guardrail_trap_col_being_dealloced_not_returned_by_alloc) ;  /* 0x0000008400107944 */ /* 0x028fea0003c00000 */
[----:B------:R-:W-:Y:S05]  /*4100*/  BRA `(.L_x_80) ;  /* 0x0000000000087947 */ /* 0x000fea0003800000 */
.L_x_78:
[----:B------:R-:W-:Y:S02]  /*4110*/  MOV R2, 0x4130 ;  /* 0x0000413000027802 */ /* 0x000fe40000000f00 */
[----:B---3-5:R-:W-:Y:S05]  /*4120*/  CALL.REL.NOINC `($__internal_2_$__cuda_sm10x_tcgen05_guardrail_trap_unallocated_columns_being_dealloced) ;  /* 0x00000084001c7944 */ /* 0x028fea0003c00000 */
.L_x_80:
[----:B------:R-:W-:Y:S01]  /*4130*/  NOP ;  /* 0x0000000000007918 */ /* 0x000fe20000000000 */
[----:B----4-:R-:W-:Y:S05]  /*4140*/  EXIT ;  /* 0x000000000000794d */ /* 0x010fea0003800000 */
.L_x_53:
[----:B------:R-:W-:-:S09]  /*4150*/  UISETP.NE.OR UP5, UPT, UR10, 0x3, !UP5 ;  /* 0x000000030a00788c */ /* 0x000fd2000efa5670 */
[----:B------:R-:W-:Y:S05]  /*4160*/  BRA.U UP5, `(.L_x_81) ;  /* 0x0000001105147547 */ /* 0x000fea000b800000 */
[----:B------:R-:W1:Y:S01]  /*4170*/  LDC R0, c[0x0][0xb30] ;  /* 0x0002cc00ff007b82 */ /* 0x000e620000000800 */
[----:B------:R-:W2:Y:S01]  /*4180*/  LDCU.64 UR8, c[0x0][0x888] ;  /* 0x00011100ff0877ac */ /* 0x000ea20008000a00 */
[----:B------:R-:W-:Y:S02]  /*4190*/  HFMA2 R29, -RZ, RZ, 0, 0 ;  /* 0x00000000ff1d7431 */ /* 0x000fe400000001ff */
[----:B------:R-:W-:Y:S01]  /*41a0*/  IMAD.MOV.U32 R31, RZ, RZ, 0x1 ;  /* 0x00000001ff1f7424 */ /* 0x000fe200078e00ff */
[----:B------:R-:W-:Y:S01]  /*41b0*/  MOV R23, 0x2000 ;  /* 0x0000200000177802 */ /* 0x000fe20000000f00 */
[----:B------:R-:W3:Y:S01]  /*41c0*/  LDCU.64 UR4, c[0x0][0x890] ;  /* 0x00011200ff0477ac */ /* 0x000ee20008000a00 */
[----:B------:R-:W-:Y:S01]  /*41d0*/  IMAD.MOV.U32 R30, RZ, RZ, RZ ;  /* 0x000000ffff1e7224 */ /* 0x000fe200078e00ff */
[----:B------:R-:W4:Y:S01]  /*41e0*/  LDC R19, c[0x0][0x370] ;  /* 0x0000dc00ff137b82 */ /* 0x000f220000000800 */
[----:B------:R-:W-:Y:S01]  /*41f0*/  UMOV UR6, 0x400 ;  /* 0x0000040000067882 */ /* 0x000fe20000000000 */
[----:B------:R-:W-:-:S02]  /*4200*/  UPLOP3.LUT UP1, UPT, UPT, UPT, UPT, 0x40, 0x4 ;  /* 0x000000000004789c */ /* 0x000fc40003f2e870 */
[----:B------:R-:W-:-:S04]  /*4210*/  ULEA UR6, UR37, UR6, 0x18 ;  /* 0x0000000625067291 */ /* 0x000fc8000f8ec0ff */
[----:B------:R-:W4:Y:S01]  /*4220*/  LDC R2, c[0x0][0xb0c] ;  /* 0x0002c300ff027b82 */ /* 0x000f220000000800 */
[----:B------:R-:W-:Y:S02]  /*4230*/  UIADD3 UR13, UPT, UPT, UR6, 0x38, URZ ;  /* 0x00000038060d7890 */ /* 0x000fe4000fffe0ff */
[----:B--2---:R-:W-:Y:S02]  /*4240*/  UISETP.NE.U32.AND UP2, UPT, UR8, URZ, UPT ;  /* 0x000000ff0800728c */ /* 0x004fe4000bf45070 */
[----:B------:R-:W-:Y:S02]  /*4250*/  UIADD3 UR33, UPT, UPT, UR6, 0x20, URZ ;  /* 0x0000002006217890 */ /* 0x000fe4000fffe0ff */
[----:B---3--:R-:W-:Y:S01]  /*4260*/  UISETP.NE.U32.AND UP3, UPT, UR4, URZ, UPT ;  /* 0x000000ff0400728c */ /* 0x008fe2000bf65070 */
[----:B------:R-:W2:Y:S01]  /*4270*/  LDC R18, c[0x0][0xb20] ;  /* 0x0002c800ff127b82 */ /* 0x000ea20000000800 */
[----:B-1----:R-:W-:Y:S01]  /*4280*/  ISETP.NE.AND P1, PT, R0, 0x1, PT ;  /* 0x000000010000780c */ /* 0x002fe20003f25270 */
[----:B------:R-:W-:-:S02]  /*4290*/  UISETP.NE.AND.EX UP2, UPT, UR9, URZ, UPT, UP2 ;  /* 0x000000ff0900728c */ /* 0x000fc4000bf45320 */
[----:B------:R-:W-:Y:S02]  /*42a0*/  UIADD3 UR25, UPT, UPT, UR6, 0x28, URZ ;  /* 0x0000002806197890 */ /* 0x000fe4000fffe0ff */
[----:B------:R-:W-:Y:S02]  /*42b0*/  UIADD3 UR17, UPT, UPT, UR6, 0x30, URZ ;  /* 0x0000003006117890 */ /* 0x000fe4000fffe0ff */
[----:B------:R-:W1:Y:S01]  /*42c0*/  LDC.64 R32, c[0x0][0x348] ;  /* 0x0000d200ff207b82 */ /* 0x000e620000000a00 */
[----:B------:R-:W-:Y:S02]  /*42d0*/  UPRMT UR13, UR37, 0x654, UR13 ;  /* 0x00000654250d7896 */ /* 0x000fe4000800000d */
[----:B------:R-:W-:-:S05]  /*42e0*/  UISETP.NE.AND.EX UP3, UPT, UR5, URZ, UPT, UP3 ;  /* 0x000000ff0500728c */ /* 0x000fca000bf65330 */
[----:B------:R-:W3:Y:S08]  /*42f0*/  LDC.64 R16, c[0x0][0xb10] ;  /* 0x0002c400ff107b82 */ /* 0x000ef00000000a00 */
[----:B------:R-:W1:Y:S08]  /*4300*/  LDC.64 R6, c[0x0][0xb18] ;  /* 0x0002c600ff067b82 */ /* 0x000e700000000a00 */
[----:B------:R-:W1:Y:S08]  /*4310*/  LDC.64 R4, c[0x0][0xb28] ;  /* 0x0002ca00ff047b82 */ /* 0x000e700000000a00 */
[----:B--2-4-:R-:W1:Y:S02]  /*4320*/  LDC R22, c[0x0][0x374] ;  /* 0x0000dd00ff167b82 */ /* 0x014e640000000800 */
.L_x_92:
[C---:B------:R-:W-:Y:S02]  /*4330*/  LEA R0, R30.reuse, UR6, 0x3 ;  /* 0x000000061e007c11 */ /* 0x040fe4000f8e18ff */
[----:B------:R-:W-:Y:S02]  /*4340*/  SHF.L.U32 R3, R29, 0x1f, RZ ;  /* 0x0000001f1d037819 */ /* 0x000fe400000006ff */
[----:B------:R-:W-:Y:S02]  /*4350*/  LEA R24, R30, UR6, 0x4 ;  /* 0x000000061e187c11 */ /* 0x000fe4000f8e20ff */
[----:B--2---:R-:W2:Y:S02]  /*4360*/  SYNCS.PHASECHK.TRANS64.TRYWAIT P0, [R0+URZ+0x70], R3 ;  /* 0x00007003000075a7 */ /* 0x004ea400080011ff */
[----:B--2---:R-:W-:Y:S05]  /*4370*/  @!P0 BRA `(.L_x_82) ;  /* 0x0000007c00248947 */ /* 0x004fea0003800000 */
.L_x_161:
[----:B------:R-:W-:Y:S01]  /*4380*/  ISETP.GE.AND P0, PT, R72, 0x1, PT ;  /* 0x000000014800780c */ /* 0x000fe20003f06270 */
[----:B------:R-:W4:Y:S01]  /*4390*/  LDS.128 R24, [R24+0xe0] ;  /* 0x0000e00018187984 */ /* 0x000f220000000c00 */
[----:B--2---:R-:W-:Y:S01]  /*43a0*/  VIADD R0, R0, 0x80 ;  /* 0x0000008000007836 */ /* 0x004fe20000000000 */
[----:B------:R-:W-:Y:S01]  /*43b0*/  @!PT LDS RZ, [RZ] ;  /* 0x00000000fffff984 */ /* 0x000fe20000000800 */
[----:B------:R-:W-:Y:S01]  /*43c0*/  @!PT LDS RZ, [RZ] ;  /* 0x00000000fffff984 */ /* 0x000fe20000000800 */
[----:B------:R-:W-:Y:S01]  /*43d0*/  @!PT LDS RZ, [RZ] ;  /* 0x00000000fffff984 */ /* 0x000fe20000000800 */
[----:B------:R-:W-:Y:S01]  /*43e0*/  @!PT LDS RZ, [RZ] ;  /* 0x00000000fffff984 */ /* 0x000fe20000000800 */
[----:B------:R2:W-:Y:S06]  /*43f0*/  MEMBAR.ALL.CTA ;  /* 0x0000000000007992 */ /* 0x0005ec0000008000 */
[----:B--2---:R-:W2:Y:S01]  /*4400*/  FENCE.VIEW.ASYNC.S ;  /* 0x00000000000073c6 */ /* 0x004ea20000000000 */
[----:B------:R-:W-:Y:S04]  /*4410*/  PRMT R0, RZ, 0x654, R0 ;  /* 0x00000654ff007816 */ /* 0x000fe80000000000 */
[----:B--2---:R2:W-:Y:S01]  /*4420*/  SYNCS.ARRIVE.TRANS64.RED.A1T0 RZ, [R0+URZ], RZ ;  /* 0x000000ff00ff79a7 */ /* 0x0045e200081004ff */
[----:B----4-:R-:W-:Y:S11]  /*4430*/  LOP3.LUT P3, RZ, R26, 0x1, RZ, 0xc0, !PT ;  /* 0x000000011aff7812 */ /* 0x010ff6000786c0ff */
[----:B------:R-:W-:Y:S02]  /*4440*/  @!UPT UIADD3 URZ, UPT, UPT, URZ, URZ, URZ ;  /* 0x000000fffffff290 */ /* 0x000fe4000fffe0ff */
[----:B------:R-:W-:Y:S02]  /*4450*/  @P3 MOV R13, R24 ;  /* 0x00000018000d3202 */ /* 0x000fe40000000f00 */
[----:B------:R-:W-:Y:S01]  /*4460*/  @P3 LOP3.LUT R8, R25, 0xffff, RZ, 0xc0, !PT ;  /* 0x0000ffff19083812 */ /* 0x000fe200078ec0ff */
[----:B--2---:R-:W-:Y:S06]  /*4470*/  @!P0 BRA `(.L_x_83) ;  /* 0x0000000000a48947 */ /* 0x004fec0003800000 */
[----:B-1----:R-:W-:Y:S01]  /*4480*/  IMAD.HI.U32 R35, R22, R7, RZ ;  /* 0x0000000716237227 */ /* 0x002fe200078e00ff */
[----:B------:R-:W-:Y:S02]  /*4490*/  ISETP.NE.AND P0, PT, R6, 0x1, PT ;  /* 0x000000010600780c */ /* 0x000fe40003f05270 */
[----:B------:R-:W-:Y:S01]  /*44a0*/  ISETP.NE.AND P2, PT, R72, 0x1, PT ;  /* 0x000000014800780c */ /* 0x000fe20003f45270 */
[----:B---3--:R-:W-:Y:S01]  /*44b0*/  IMAD.HI.U32 R34, R19, R16, RZ ;  /* 0x0000001013227227 */ /* 0x008fe200078e00ff */
[----:B------:R-:W-:Y:S02]  /*44c0*/  SHF.R.U32.HI R35, RZ, R18, R35 ;  /* 0x00000012ff237219 */ /* 0x000fe40000011623 */
[----:B------:R-:W-:Y:S01]  /*44d0*/  ISETP.NE.AND P4, PT, R2, 0x1, PT ;  /* 0x000000010200780c */ /* 0x000fe20003f85270 */
[----:B------:R-:W-:Y:S01]  /*44e0*/  IMAD.HI.U32 R36, R13, R16, RZ ;  /* 0x000000100d247227 */ /* 0x000fe200078e00ff */
[----:B------:R-:W-:Y:S02]  /*44f0*/  SHF.R.U32.HI R34, RZ, R17, R34 ;  /* 0x00000011ff227219 */ /* 0x000fe40000011622 */
[----:B------:R-:W-:Y:S01]  /*4500*/  SEL R3, R22, R35, !P0 ;  /* 0x0000002316037207 */ /* 0x000fe20004000000 */
[C---:B------:R-:W-:Y:S01]  /*4510*/  IMAD.HI.U32 R35, R8.reuse, R7, RZ ;  /* 0x0000000708237227 */ /* 0x040fe200078e00ff */
[----:B------:R-:W-:Y:S02]  /*4520*/  SEL R11, R19, R34, !P4 ;  /* 0x00000022130b7207 */ /* 0x000fe40006000000 */
[----:B------:R-:W-:Y:S01]  /*4530*/  SHF.R.U32.HI R36, RZ, R17, R36 ;  /* 0x00000011ff247219 */ /* 0x000fe20000011624 */
[----:B------:R-:W-:Y:S01]  /*4540*/  IMAD.HI.U32 R38, R3, R4, RZ ;  /* 0x0000000403267227 */ /* 0x000fe200078e00ff */
[----:B------:R-:W-:Y:S03]  /*4550*/  SHF.R.U32.HI R35, RZ, R18, R35 ;  /* 0x00000012ff237219 */ /* 0x000fe60000011623 */
[----:B------:R-:W-:Y:S01]  /*4560*/  IMAD.HI.U32 R34, R11, R4, RZ ;  /* 0x000000040b227227 */ /* 0x000fe200078e00ff */
[----:B------:R-:W-:Y:S02]  /*4570*/  @P2 SHF.R.U32.HI R3, RZ, R5, R38 ;  /* 0x00000005ff032219 */ /* 0x000fe40000011626 */
[----:B------:R-:W-:Y:S02]  /*4580*/  SEL R9, R8, R35, !P0 ;  /* 0x0000002308097207 */ /* 0x000fe40004000000 */
[----:B------:R-:W-:Y:S01]  /*4590*/  @P2 SHF.R.U32.HI R11, RZ, R5, R34 ;  /* 0x00000005ff0b2219 */ /* 0x000fe20000011622 */
[C---:B------:R-:W-:Y:S01]  /*45a0*/  IMAD R10, R72.reuse, R3, RZ ;  /* 0x00000003480a7224 */ /* 0x040fe200078e02ff */
[----:B------:R-:W-:Y:S01]  /*45b0*/  SEL R3, R13, R36, !P4 ;  /* 0x000000240d037207 */ /* 0x000fe20006000000 */
[C---:B------:R-:W-:Y:S03]  /*45c0*/  IMAD.HI.U32 R14, R9.reuse, R4, RZ ;  /* 0x00000004090e7227 */ /* 0x040fe600078e00ff */
[----:B------:R-:W-:Y:S01]  /*45d0*/  ISETP.GE.AND P0, PT, R9, R10, PT ;  /* 0x0000000a0900720c */ /* 0x000fe20003f06270 */
[C---:B------:R-:W-:Y:S01]  /*45e0*/  IMAD R12, R72.reuse, R11, RZ ;  /* 0x0000000b480c7224 */ /* 0x040fe200078e02ff */
[-C--:B------:R-:W-:Y:S04]  /*45f0*/  SHF.R.U32.HI R14, RZ, R5.reuse, R14 ;  /* 0x00000005ff0e7219 */ /* 0x080fe8000001160e */
[----:B------:R-:W-:Y:S02]  /*4600*/  ISETP.GE.OR P0, PT, R3, R12, P0 ;  /* 0x0000000c0300720c */ /* 0x000fe40000706670 */
[----:B------:R-:W-:Y:S05]  /*4610*/  SEL R15, R9, R14, !P2 ;  /* 0x0000000e090f7207 */ /* 0x000fea0005000000 */
[----:B------:R-:W-:Y:S04]  /*4620*/  IMAD.MOV R14, RZ, RZ, -R15 ;  /* 0x000000ffff0e7224 */ /* 0x000fe800078e0a0f */
[----:B------:R-:W-:Y:S02]  /*4630*/  IMAD R14, R72, R14, R9 ;  /* 0x0000000e480e7224 */ /* 0x000fe400078e0209 */
[C---:B------:R-:W-:Y:S05]  /*4640*/  @!P0 IMAD.HI.U32 R10, R3.reuse, R4, RZ ;  /* 0x00000004030a8227 */ /* 0x040fea00078e00ff */
[----:B------:R-:W-:Y:S04]  /*4650*/  @!P0 SHF.R.U32.HI R10, RZ, R5, R10 ;  /* 0x00000005ff0a8219 */ /* 0x000fe8000001160a */
[----:B------:R-:W-:Y:S01]  /*4660*/  @!P0 SEL R0, R3, R10, !P2 ;  /* 0x0000000a03008207 */ /* 0x000fe20005000000 */
[----:B------:R-:W-:Y:S03]  /*4670*/  IMAD.MOV R10, RZ, RZ, -R3 ;  /* 0x000000ffff0a7224 */ /* 0x000fe600078e0a03 */
[----:B------:R-:W-:Y:S01]  /*4680*/  @!P0 IADD3 R15, PT, PT, R15, -R0, RZ ;  /* 0x800000000f0f8210 */ /* 0x000fe20007ffe0ff */
[----:B------:R-:W-:Y:S01]  /*4690*/  @!P0 IMAD R0, R11, R14, R0 ;  /* 0x0000000e0b008224 */ /* 0x000fe200078e0200 */
[----:B------:R-:W-:Y:S01]  /*46a0*/  IADD3 R11, PT, PT, -R9, RZ, RZ ;  /* 0x000000ff090b7210 */ /* 0x000fe20007ffe1ff */
[----:B------:R-:W-:Y:S02]  /*46b0*/  IMAD R13, R2, R10, R13 ;  /* 0x0000000a020d7224 */ /* 0x000fe400078e020d */
[----:B------:R-:W-:Y:S02]  /*46c0*/  @!P0 IMAD R9, R15, R72, R3 ;  /* 0x000000480f098224 */ /* 0x000fe400078e0203 */
[----:B------:R-:W-:Y:S02]  /*46d0*/  @!P0 IMAD.MOV.U32 R3, RZ, RZ, R0 ;  /* 0x000000ffff038224 */ /* 0x000fe400078e0000 */
[----:B------:R-:W-:Y:S02]  /*46e0*/  IMAD R8, R6, R11, R8 ;  /* 0x0000000b06087224 */ /* 0x000fe400078e0208 */
[----:B------:R-:W-:Y:S02]  /*46f0*/  IMAD R13, R3, R2, R13 ;  /* 0x00000002030d7224 */ /* 0x000fe400078e020d */
[----:B------:R-:W-:Y:S02]  /*4700*/  IMAD R8, R9, R6, R8 ;  /* 0x0000000609087224 */ /* 0x000fe400078e0208 */
.L_x_83:
[----:B------:R-:W-:Y:S05]  /*4710*/  BRA.U UP1, `(.L_x_84) ;  /* 0x0000000101107547 */ /* 0x000fea000b800000 */
[----:B------:R-:W-:Y:S04]  /*4720*/  MOV R0, UR7 ;  /* 0x0000000700007c02 */ /* 0x000fe80008000f00 */
[----:B------:R-:W-:Y:S04]  /*4730*/  SHF.L.U32 R3, R0, 0x1f, RZ ;  /* 0x0000001f00037819 */ /* 0x000fe800000006ff */
[----:B------:R-:W2:Y:S02]  /*4740*/  SYNCS.PHASECHK.TRANS64.TRYWAIT P0, [UR6+0x68], R3 ;  /* 0x00006803ff0075a7 */ /* 0x000ea40008001106 */
[----:B--2---:R-:W-:Y:S05]  /*4750*/  @!P0 BRA `(.L_x_85) ;  /* 0x0000007800408947 */ /* 0x004fea0003800000 */
.L_x_84:
[----:B------:R-:W-:Y:S02]  /*4760*/  R2UR UR35, R21 ;  /* 0x00000000152372ca */ /* 0x000fe400000e0000 */
[----:B------:R-:W-:Y:S02]  /*4770*/  R2UR UR34, R20 ;  /* 0x00000000142272ca */ /* 0x000fe400000e0000 */
[----:B------:R-:W-:Y:S02]  /*4780*/  ISETP.NE.U32.AND P2, PT, RZ, UR4, PT ;  /* 0x00000004ff007c0c */ /* 0x000fe4000bf45070 */
[----:B------:R-:W-:Y:S02]  /*4790*/  SHF.L.U32 R12, R31, 0x1f, RZ ;  /* 0x0000001f1f0c7819 */ /* 0x000fe400000006ff */
[----:B------:R-:W-:Y:S05]  /*47a0*/  ISETP.NE.AND.EX P2, PT, RZ, UR5, PT, P2 ;  /* 0x00000005ff007c0c */ /* 0x000fea000bf45320 */
[----:B------:R-:W-:Y:S02]  /*47b0*/  USHF.L.U32 UR35, UR35, 0x7, URZ ;  /* 0x0000000723237899 */ /* 0x000fe400080006ff */
[----:B------:R-:W-:Y:S01]  /*47c0*/  USHF.L.U32 UR34, UR34, 0x8, URZ ;  /* 0x0000000822227899 */ /* 0x000fe200080006ff */
[----:B------:R-:W-:Y:S11]  /*47d0*/  BRA.U !UP3, `(.L_x_86) ;  /* 0x000000010b347547 */ /* 0x000ff6000b800000 */
[----:B------:R-:W-:Y:S01]  /*47e0*/  UPLOP3.LUT UP0, UPT, UPT, UPT, UP2, 0x80, 0x8 ;  /* 0x000000000008789c */ /* 0x000fe20003f0f020 */
[----:B--2---:R-:W-:Y:S02]  /*47f0*/  HFMA2 R0, -RZ, RZ, 0, 5.9604644775390625e-08 ;  /* 0x00000001ff007431 */ /* 0x004fe400000001ff */
[----:B------:R-:W-:Y:S03]  /*4800*/  IMAD.MOV.U32 R153, RZ, RZ, 0x1 ;  /* 0x00000001ff997424 */ /* 0x000fe600078e00ff */
[----:B------:R-:W-:Y:S05]  /*4810*/  PLOP3.LUT P0, PT, PT, PT, UP0, 0x80, 0x8 ;  /* 0x000000000008781c */ /* 0x000fea0003f0f008 */
[----:B------:R-:W2:Y:S01]  /*4820*/  @UP0 LDCU.64 UR10, c[0x0][0x888] ;  /* 0x00011100ff0a07ac */ /* 0x000ea20008000a00 */
[----:B------:R-:W-:Y:S07]  /*4830*/  @UP0 UIMAD UR8, UR36, UR4, URZ ;  /* 0x00000004240802a4 */ /* 0x000fee000f8e02ff */
[----:B------:R-:W-:Y:S01]  /*4840*/  @!P0 PRMT R153, R0, 0x7610, R153 ;  /* 0x0000761000998816 */ /* 0x000fe20000000099 */
[----:B--2---:R-:W-:Y:S03]  /*4850*/  @UP0 UIMAD.WIDE UR10, UR8, 0x4, UR10 ;  /* 0x00000004080a08a5 */ /* 0x004fe6000f8e020a */
[----:B------:R-:W2:Y:S03]  /*4860*/  @!UP0 LDCU UR8, c[0x0][0x880] ;  /* 0x00011000ff0887ac */ /* 0x000ea60008000800 */
[----:B------:R-:W-:Y:S01]  /*4870*/  IMAD.U32 R10, RZ, RZ, UR10 ;  /* 0x0000000aff0a7e24 */ /* 0x000fe2000f8e00ff */
[----:B------:R-:W-:Y:S05]  /*4880*/  MOV R11, UR11 ;  /* 0x0000000b000b7c02 */ /* 0x000fea0008000f00 */
[----:B-----5:R4:W5:Y:S02]  /*4890*/  @P0 LDG.E R82, desc[UR46][R10.64] ;  /* 0x0000002e0a520981 */ /* 0x020964000c1e1900 */
[----:B--2-4-:R-:W-:Y:S07]  /*48a0*/  @!P0 IMAD.U32 R82, RZ, RZ, UR8 ;  /* 0x00000008ff528e24 */ /* 0x014fee000f8e00ff */
.L_x_86:
[----:B-----5:R-:W-:Y:S01]  /*48b0*/  @!P2 ISETP.EQ.AND P0, PT, R82, RZ, PT ;  /* 0x000000ff5200a20c */ /* 0x020fe20003f02270 */
[----:B------:R-:W-:Y:S01]  /*48c0*/  @!UPT UIADD3 URZ, UPT, UPT, URZ, URZ, URZ ;  /* 0x000000fffffff290 */ /* 0x000fe2000fffe0ff */
[----:B------:R-:W-:Y:S11]  /*48d0*/  @!P2 BRA `(.L_x_87) ;  /* 0x000000000014a947 */ /* 0x000ff60003800000 */
[----:B------:R-:W-:Y:S02]  /*48e0*/  LOP3.LUT P2, RZ, R153, 0xff, RZ, 0xc0, !PT ;  /* 0x000000ff99ff7812 */ /* 0x000fe4000784c0ff */
[----:B------:R-:W-:Y:S04]  /*48f0*/  PLOP3.LUT P0, PT, PT, PT, UP0, 0x80, 0x8 ;  /* 0x000000000008781c */ /* 0x000fe80003f0f008 */
[----:B------:R-:W-:Y:S07]  /*4900*/  PLOP3.LUT P0, PT, P0, PT, PT, 0x8, 0x80 ;  /* 0x000000000080781c */ /* 0x000fee000070e170 */
[----:B------:R-:W-:Y:S11]  /*4910*/  @P2 ISETP.EQ.AND P0, PT, R82, RZ, PT ;  /* 0x000000ff5200220c */ /* 0x000ff60003f02270 */
[----:B------:R-:W-:Y:S02]  /*4920*/  @!UPT UIADD3 URZ, UPT, UPT, URZ, URZ, URZ ;  /* 0x000000fffffff290 */ /* 0x000fe4000fffe0ff */
.L_x_87:
[----:B------:R-:W4:Y:S01]  /*4930*/  SYNCS.PHASECHK.TRANS64.TRYWAIT P2, [UR6+0x40], R12 ;  /* 0x0000400cff0075a7 */ /* 0x000f220008041106 */
[----:B------:R-:W-:Y:S04]  /*4940*/  ELECT P4, URZ, PT ;  /* 0x0000000000ff782f */ /* 0x000fe80003880000 */
[----:B------:R-:W-:Y:S11]  /*4950*/  PLOP3.LUT P4, PT, P0, P4, PT, 0xf2, 0x2f ;  /* 0x00000000002f781c */ /* 0x000ff60000789e72 */
[----:B------:R-:W-:Y:S02]  /*4960*/  @!UPT UIADD3 URZ, UPT, UPT, URZ, URZ, URZ ;  /* 0x000000fffffff290 */ /* 0x000fe4000fffe0ff */
[----:B-1----:R-:W-:Y:S05]  /*4970*/  @!P4 IADD3 R9, P0, PT, R32, 0x580, RZ ;  /* 0x000005802009c810 */ /* 0x002fea0007f1e0ff */
[----:B--2---:R-:W-:Y:S01]  /*4980*/  @!P4 IMAD.X R0, RZ, RZ, R33, P0 ;  /* 0x000000ffff00c224 */ /* 0x004fe200000e0621 */
[----:B----4-:R-:W-:Y:S07]  /*4990*/  @!P2 BRA `(.L_x_88) ;  /* 0x0000007400c8a947 */ /* 0x010fee0003800000 */
.L_x_164:
[----:B------:R-:W-:Y:S01]  /*49a0*/  @!P4 R2UR UR8, R0 ;  /* 0x000000000008c2ca */ /* 0x000fe200000e0000 */
[----:B------:R-:W-:Y:S01]  /*49b0*/  VOTEU.ALL UP1, P4 ;  /* 0x0000000000ff7886 */ /* 0x000fe20002020000 */
[----:B------:R-:W-:Y:S01]  /*49c0*/  @!P4 R2UR UR9, R9 ;  /* 0x000000000909c2ca */ /* 0x000fe200000e0000 */
[----:B------:R-:W-:Y:S01]  /*49d0*/  @!P4 IMAD.MOV.U32 R0, RZ, RZ, 0x2000 ;  /* 0x00002000ff00c424 */ /* 0x000fe200078e00ff */
[----:B------:R-:W-:Y:S01]  /*49e0*/  UMOV UR10, 0x0 ;  /* 0x00000000000a7882 */ /* 0x000fe20000000000 */
[----:B------:R-:W-:Y:S01]  /*49f0*/  UMOV UR11, 0x10000000 ;  /* 0x10000000000b7882 */ /* 0x000fe20000000000 */
[----:B------:R-:W-:Y:S01]  /*4a00*/  @!UP1 UIADD3 UR32, UPT, UPT, UR6, 0x200, URZ ;  /* 0x0000020006209890 */ /* 0x000fe2000fffe0ff */
[----:B------:R-:W-:Y:S01]  /*4a10*/  @!P4 IADD3 R9, P0, PT, R32, 0x580, RZ ;  /* 0x000005802009c810 */ /* 0x000fe20007f1e0ff */
[----:B------:R-:W-:Y:S05]  /*4a20*/  VOTEU.ALL UP1, P4 ;  /* 0x0000000000ff7886 */ /* 0x000fea0002020000 */
[----:B------:R-:W-:Y:S01]  /*4a30*/  IMAD.U32 R11, RZ, RZ, UR8 ;  /* 0x00000008ff0b7e24 */ /* 0x000fe2000f8e00ff */
[----:B------:R-:W-:Y:S01]  /*4a40*/  UPRMT UR8, UR37, 0x654, UR33 ;  /* 0x0000065425087896 */ /* 0x000fe20008000021 */
[----:B------:R-:W-:Y:S03]  /*4a50*/  IMAD.U32 R10, RZ, RZ, UR9 ;  /* 0x00000009ff0a7e24 */ /* 0x000fe6000f8e00ff */
[----:B------:R-:W-:Y:S02]  /*4a60*/  @!P4 R2UR UR15, R11 ;  /* 0x000000000b0fc2ca */ /* 0x000fe400000e0000 */
[----:B------:R-:W-:Y:S11]  /*4a70*/  @!P4 R2UR UR14, R10 ;  /* 0x000000000a0ec2ca */ /* 0x000ff600000e0000 */
[----:B------:R-:W-:Y:S02]  /*4a80*/  @!UPT UIADD3 URZ, UPT, UPT, URZ, URZ, URZ ;  /* 0x000000fffffff290 */ /* 0x000fe4000fffe0ff */
[----:B------:R2:W-:Y:S01]  /*4a90*/  @!UP1 UTMALDG.3D [UR32], [UR14], desc[UR10] ;  /* 0x00000a200e0095b4 */ /* 0x0005e20008011000 */
[----:B------:R4:W-:Y:S01]  /*4aa0*/  @!P4 SYNCS.ARRIVE.TRANS64.RED.A0TR RZ, [UR6+0x20], R0 ;  /* 0x00002000ffffc9a7 */ /* 0x0009e20008300406 */
[----:B------:R-:W-:Y:S01]  /*4ab0*/  SYNCS.ARRIVE.TRANS64.RED.A1T0 RZ, [UR8], RZ ;  /* 0x000000ffffff79a7 */ /* 0x000fe20008100408 */
[----:B----4-:R-:W-:Y:S01]  /*4ac0*/  @!P4 IMAD.X R0, RZ, RZ, R33, P0 ;  /* 0x000000ffff00c224 */ /* 0x010fe200000e0621 */
[----:B------:R-:W4:Y:S02]  /*4ad0*/  SYNCS.PHASECHK.TRANS64.TRYWAIT P2, [UR6+0x48], R12 ;  /* 0x0000480cff0075a7 */ /* 0x000f240008041106 */
[----:B--2-4-:R-:W-:Y:S05]  /*4ae0*/  @!P2 BRA `(.L_x_89) ;  /* 0x00000074008ca947 */ /* 0x014fea0003800000 */
.L_x_166:
        /* <DEDUP_REMOVED lines=8> */
[----:B------:R-:W-:Y:S01]  /*4b70*/  @!UP1 UIADD3 UR24, UPT, UPT, UR6, 0x2200, URZ ;  /* 0x0000220006189890 */ /* 0x000fe2000fffe0ff */
[----:B------:R-:W-:Y:S01]  /*4b80*/  VOTEU.ALL UP1, P4 ;  /* 0x0000000000ff7886 */ /* 0x000fe20002020000 */
[----:B------:R-:W-:Y:S01]  /*4b90*/  UMOV UR27, UR35 ;  /* 0x00000023001b7c82 */ /* 0x000fe20008000000 */
[----:B------:R-:W-:Y:S02]  /*4ba0*/  UMOV UR28, UR36 ;  /* 0x00000024001c7c82 */ /* 0x000fe40008000000 */
[----:B------:R-:W-:Y:S01]  /*4bb0*/  IMAD.U32 R11, RZ, RZ, UR8 ;  /* 0x00000008ff0b7e24 */ /* 0x000fe2000f8e00ff */
[----:B------:R-:W-:Y:S01]  /*4bc0*/  UPRMT UR8, UR37, 0x654, UR25 ;  /* 0x0000065425087896 */ /* 0x000fe20008000019 */
[----:B------:R-:W-:Y:S02]  /*4bd0*/  IMAD.U32 R10, RZ, RZ, UR9 ;  /* 0x00000009ff0a7e24 */ /* 0x000fe4000f8e00ff */
[----:B------:R-:W-:Y:S01]  /*4be0*/  @!P4 IMAD.X R20, RZ, RZ, R33, P0 ;  /* 0x000000ffff14c224 */ /* 0x000fe200000e0621 */
[----:B------:R-:W-:Y:S02]  /*4bf0*/  @!P4 R2UR UR15, R11 ;  /* 0x000000000b0fc2ca */ /* 0x000fe400000e0000 */
[----:B------:R-:W-:Y:S11]  /*4c00*/  @!P4 R2UR UR14, R10 ;  /* 0x000000000a0ec2ca */ /* 0x000ff600000e0000 */
[----:B------:R-:W-:Y:S02]  /*4c10*/  @!UPT UIADD3 URZ, UPT, UPT, URZ, URZ, URZ ;  /* 0x000000fffffff290 */ /* 0x000fe4000fffe0ff */
[----:B------:R2:W-:Y:S01]  /*4c20*/  @!UP1 UTMALDG.3D [UR24], [UR14], desc[UR10] ;  /* 0x00000a180e0095b4 */ /* 0x0005e20008011000 */
[----:B------:R2:W-:Y:S01]  /*4c30*/  @!P4 SYNCS.ARRIVE.TRANS64.RED.A0TR RZ, [UR6+0x28], R0 ;  /* 0x00002800ffffc9a7 */ /* 0x0005e20008300406 */
[----:B------:R-:W-:Y:S01]  /*4c40*/  SYNCS.ARRIVE.TRANS64.RED.A1T0 RZ, [UR8], RZ ;  /* 0x000000ffffff79a7 */ /* 0x000fe20008100408 */
[----:B------:R-:W4:Y:S02]  /*4c50*/  SYNCS.PHASECHK.TRANS64.TRYWAIT P2, [UR6+0x50], R12 ;  /* 0x0000500cff0075a7 */ /* 0x000f240008041106 */
[----:B--2-4-:R-:W-:Y:S05]  /*4c60*/  @!P2 BRA `(.L_x_90) ;  /* 0x000000740044a947 */ /* 0x014fea0003800000 */
.L_x_168:
[----:B------:R-:W2:Y:S01]  /*4c70*/  LDC.64 R14, c[0x0][0xb10] ;  /* 0x0002c400ff0e7b82 */ /* 0x000ea20000000a00 */
[----:B------:R-:W-:Y:S01]  /*4c80*/  @!P4 R2UR UR8, R20 ;  /* 0x000000001408c2ca */ /* 0x000fe200000e0000 */
[----:B------:R-:W-:Y:S01]  /*4c90*/  VOTEU.ALL UP1, P4 ;  /* 0x0000000000ff7886 */ /* 0x000fe20002020000 */
[----:B------:R-:W-:Y:S01]  /*4ca0*/  @!P4 R2UR UR9, R21 ;  /* 0x000000001509c2ca */ /* 0x000fe200000e0000 */
[----:B------:R-:W-:Y:S01]  /*4cb0*/  UMOV UR10, 0x0 ;  /* 0x00000000000a7882 */ /* 0x000fe20000000000 */
[----:B------:R-:W-:Y:S03]  /*4cc0*/  UMOV UR11, 0x10000000 ;  /* 0x10000000000b7882 */ /* 0x000fe60000000000 */
[----:B------:R-:W4:Y:S01]  /*4cd0*/  LDC.64 R10, c[0x0][0xb18] ;  /* 0x0002c600ff0a7b82 */ /* 0x000f220000000a00 */
[----:B------:R-:W-:Y:S01]  /*4ce0*/  @!UP1 UIADD3 UR18, UPT, UPT, UR34, 0x80, URZ ;  /* 0x0000008022129890 */ /* 0x000fe2000fffe0ff */
[----:B------:R-:W-:Y:S01]  /*4cf0*/  @P3 SHF.R.U32.HI R28, RZ, 0x10, R25 ;  /* 0x00000010ff1c3819 */ /* 0x000fe20000011619 */
[----:B------:R-:W-:Y:S01]  /*4d00*/  @!UP1 UIADD3 UR16, UPT, UPT, UR6, 0x4200, URZ ;  /* 0x0000420006109890 */ /* 0x000fe2000fffe0ff */
[----:B------:R-:W-:Y:S01]  /*4d10*/  VIADD R30, R30, 0x1 ;  /* 0x000000011e1e7836 */ /* 0x000fe20000000000 */
[----:B------:R-:W-:Y:S03]  /*4d20*/  VOTEU.ALL UP1, P4 ;  /* 0x0000000000ff7886 */ /* 0x000fe60002020000 */
[----:B------:R-:W5:Y:S01]  /*4d30*/  @!P1 LDC R0, c[0x0][0xb20] ;  /* 0x0002c800ff009b82 */ /* 0x000f620000000800 */
[----:B------:R-:W-:Y:S01]  /*4d40*/  UMOV UR19, UR35 ;  /* 0x0000002300137c82 */ /* 0x000fe20008000000 */
[----:B------:R-:W-:Y:S01]  /*4d50*/  IMAD.U32 R21, RZ, RZ, UR8 ;  /* 0x00000008ff157e24 */ /* 0x000fe2000f8e00ff */
[----:B------:R-:W-:Y:S05]  /*4d60*/  UMOV UR20, UR36 ;  /* 0x0000002400147c82 */ /* 0x000fea0008000000 */
[----:B-1----:R-:W1:Y:S01]  /*4d70*/  @!P1 LDC R3, c[0x0][0xb0c] ;  /* 0x0002c300ff039b82 */ /* 0x002e620000000800 */
[----:B------:R-:W-:Y:S01]  /*4d80*/  IMAD.U32 R20, RZ, RZ, UR9 ;  /* 0x00000009ff147e24 */ /* 0x000fe2000f8e00ff */
[----:B------:R-:W-:Y:S01]  /*4d90*/  UPRMT UR8, UR37, 0x654, UR17 ;  /* 0x0000065425087896 */ /* 0x000fe20008000011 */
[----:B------:R-:W-:Y:S03]  /*4da0*/  @!P4 R2UR UR15, R21 ;  /* 0x00000000150fc2ca */ /* 0x000fe600000e0000 */
[----:B------:R-:W-:Y:S01]  /*4db0*/  @!P4 R2UR UR14, R20 ;  /* 0x00000000140ec2ca */ /* 0x000fe200000e0000 */
[----:B------:R-:W-:Y:S11]  /*4dc0*/  @!P4 IMAD.MOV.U32 R20, RZ, RZ, 0x2000 ;  /* 0x00002000ff14c424 */ /* 0x000ff600078e00ff */
[----:B------:R-:W-:Y:S01]  /*4dd0*/  @!UPT UIADD3 URZ, UPT, UPT, URZ, URZ, URZ ;  /* 0x000000fffffff290 */ /* 0x000fe2000fffe0ff */
[----:B------:R1:W-:Y:S01]  /*4de0*/  @!UP1 UTMALDG.3D [UR16], [UR14], desc[UR10] ;  /* 0x00000a100e0095b4 */ /* 0x0003e20008011000 */
[----:B------:R1:W-:Y:S02]  /*4df0*/  @!P4 SYNCS.ARRIVE.TRANS64.RED.A0TR RZ, [UR6+0x30], R20 ;  /* 0x00003014ffffc9a7 */ /* 0x0003e40008300406 */
[----:B-1----:R-:W-:Y:S01]  /*4e00*/  @!P1 ISETP.NE.AND P2, PT, R3, 0x1, PT ;  /* 0x000000010300980c */ /* 0x002fe20003f45270 */
[C---:B--2---:R-:W-:Y:S01]  /*4e10*/  @!P1 IMAD.HI.U32 R14, R13.reuse, R14, RZ ;  /* 0x0000000e0d0e9227 */ /* 0x044fe200078e00ff */
[----:B----4-:R-:W-:Y:S03]  /*4e20*/  @!P1 ISETP.NE.AND P0, PT, R10, 0x1, PT ;  /* 0x000000010a00980c */ /* 0x010fe60003f05270 */
[C---:B------:R-:W-:Y:S01]  /*4e30*/  @!P1 IMAD.HI.U32 R11, R8.reuse, R11, RZ ;  /* 0x0000000b080b9227 */ /* 0x040fe200078e00ff */
[----:B------:R-:W-:Y:S04]  /*4e40*/  @!P1 SHF.R.U32.HI R14, RZ, R15, R14 ;  /* 0x0000000fff0e9219 */ /* 0x000fe8000001160e */
[----:B-----5:R-:W-:Y:S01]  /*4e50*/  @!P1 SHF.R.U32.HI R9, RZ, R0, R11 ;  /* 0x00000000ff099219 */ /* 0x020fe2000001160b */
[----:B------:R-:W-:Y:S01]  /*4e60*/  SYNCS.ARRIVE.TRANS64.RED.A1T0 RZ, [UR8], RZ ;  /* 0x000000ffffff79a7 */ /* 0x000fe20008100408 */
[----:B------:R-:W-:Y:S02]  /*4e70*/  @!P1 SEL R14, R13, R14, !P2 ;  /* 0x0000000e0d0e9207 */ /* 0x000fe40005000000 */
[----:B------:R-:W-:Y:S01]  /*4e80*/  @!P1 SEL R9, R8, R9, !P0 ;  /* 0x0000000908099207 */ /* 0x000fe20004000000 */
[----:B------:R-:W1:Y:S04]  /*4e90*/  SYNCS.PHASECHK.TRANS64.TRYWAIT P5, [UR6+0x58], R12 ;  /* 0x0000580cff0075a7 */ /* 0x000e6800080a1106 */
[----:B------:R-:W-:Y:S02]  /*4ea0*/  @!P1 IMAD.IADD R0, R9, 0x1, -R14 ;  /* 0x0000000109009824 */ /* 0x000fe400078e0a0e */
[----:B------:R-:W-:Y:S02]  /*4eb0*/  @!P1 IMAD.IADD R9, R14, 0x1, -R9 ;  /* 0x000000010e099824 */ /* 0x000fe400078e0a09 */
[----:B------:R-:W-:Y:S02]  /*4ec0*/  @!P1 IMAD R13, R0, R3, R13 ;  /* 0x00000003000d9224 */ /* 0x000fe400078e020d */
[----:B------:R-:W-:Y:S01]  /*4ed0*/  @!P1 IMAD R8, R9, R10, R8 ;  /* 0x0000000a09089224 */ /* 0x000fe200078e0208 */
[----:B-1----:R-:W-:Y:S06]  /*4ee0*/  @!P5 BRA `(.L_x_91) ;  /* 0x0000007000bcd947 */ /* 0x002fec0003800000 */
.L_x_170:
[----:B-1----:R-:W-:Y:S01]  /*4ef0*/  @!P4 IADD3 R3, P0, PT, R32, 0x580, RZ ;  /* 0x000005802003c810 */ /* 0x002fe20007f1e0ff */
[----:B------:R-:W-:Y:S01]  /*4f00*/  VOTEU.ALL UP1, P4 ;  /* 0x0000000000ff7886 */ /* 0x000fe20002020000 */
[----:B------:R-:W-:Y:S01]  /*4f10*/  UMOV UR18, 0x0 ;  /* 0x0000000000127882 */ /* 0x000fe20000000000 */
[----:B------:R-:W-:Y:S01]  /*4f20*/  UMOV UR19, 0x10000000 ;  /* 0x1000000000137882 */ /* 0x000fe20000000000 */
[----:B------:R-:W-:Y:S01]  /*4f30*/  @!P4 R2UR UR9, R3 ;  /* 0x000000000309c2ca */ /* 0x000fe200000e0000 */
[----:B------:R-:W-:Y:S01]  /*4f40*/  @!P4 IMAD.X R0, RZ, RZ, R33, P0 ;  /* 0x000000ffff00c224 */ /* 0x000fe200000e0621 */
[----:B------:R-:W-:Y:S01]  /*4f50*/  @!UP1 UIADD3 UR10, UPT, UPT, UR34, 0xc0, URZ ;  /* 0x000000c0220a9890 */ /* 0x000fe2000fffe0ff */
[----:B------:R-:W-:Y:S01]  /*4f60*/  ISETP.NE.AND P0, PT, R30, 0x2, PT ;  /* 0x000000021e00780c */ /* 0x000fe20003f05270 */
[----:B------:R-:W-:Y:S01]  /*4f70*/  UMOV UR11, UR35 ;  /* 0x00000023000b7c82 */ /* 0x000fe20008000000 */
[----:B------:R-:W-:Y:S01]  /*4f80*/  UMOV UR12, UR36 ;  /* 0x00000024000c7c82 */ /* 0x000fe20008000000 */
[----:B------:R-:W-:Y:S01]  /*4f90*/  @!P4 R2UR UR8, R0 ;  /* 0x000000000008c2ca */ /* 0x000fe200000e0000 */
[----:B------:R-:W-:Y:S01]  /*4fa0*/  IMAD.IADD R20, R8, 0x1, R152 ;  /* 0x0000000108147824 */ /* 0x000fe200078e0298 */
[----:B------:R-:W-:Y:S01]  /*4fb0*/  @P3 R2UR UR36, R28 ;  /* 0x000000001c2432ca */ /* 0x000fe200000e0000 */
[----:B------:R-:W-:Y:S01]  /*4fc0*/  IMAD.IADD R21, R13, 0x1, R154 ;  /* 0x000000010d157824 */ /* 0x000fe200078e029a */
[----:B------:R-:W-:Y:S02]  /*4fd0*/  SEL R0, RZ, 0x1, P0 ;  /* 0x00000001ff007807 */ /* 0x000fe40000000000 */
[----:B------:R-:W-:Y:S01]  /*4fe0*/  LOP3.LUT R31, R31, 0x1, RZ, 0x3c, !PT ;  /* 0x000000011f1f7812 */ /* 0x000fe200078e3cff */
[----:B------:R-:W-:Y:S01]  /*4ff0*/  IMAD.U32 R10, RZ, RZ, UR9 ;  /* 0x00000009ff0a7e24 */ /* 0x000fe2000f8e00ff */
[----:B------:R-:W-:Y:S01]  /*5000*/  @!UP1 UIADD3 UR9, UPT, UPT, UR6, 0x38, URZ ;  /* 0x0000003806099890 */ /* 0x000fe2000fffe0ff */
[----:B------:R-:W-:Y:S02]  /*5010*/  LOP3.LUT R29, R29, R0, RZ, 0x3c, !PT ;  /* 0x000000001d1d7212 */ /* 0x000fe400078e3cff */
[----:B------:R-:W-:Y:S02]  /*5020*/  SEL R30, R30, RZ, P0 ;  /* 0x000000ff1e1e7207 */ /* 0x000fe40000000000 */
[----:B------:R-:W-:Y:S01]  /*5030*/  IMAD.U32 R11, RZ, RZ, UR8 ;  /* 0x00000008ff0b7e24 */ /* 0x000fe2000f8e00ff */
[----:B------:R-:W-:Y:S01]  /*5040*/  @!P4 R2UR UR14, R10 ;  /* 0x000000000a0ec2ca */ /* 0x000fe200000e0000 */
[----:B------:R-:W-:Y:S01]  /*5050*/  @!UP1 UIADD3 UR8, UPT, UPT, UR6, 0x6200, URZ ;  /* 0x0000620006089890 */ /* 0x000fe2000fffe0ff */
[----:B------:R-:W-:Y:S02]  /*5060*/  VOTEU.ALL UP1, P4 ;  /* 0x0000000000ff7886 */ /* 0x000fe40002020000 */
[----:B------:R-:W-:Y:S11]  /*5070*/  @!P4 R2UR UR15, R11 ;  /* 0x000000000b0fc2ca */ /* 0x000ff600000e0000 */
[----:B------:R-:W-:Y:S02]  /*5080*/  @!UPT UIADD3 URZ, UPT, UPT, URZ, URZ, URZ ;  /* 0x000000fffffff290 */ /* 0x000fe4000fffe0ff */
[----:B------:R2:W-:Y:S01]  /*5090*/  @!UP1 UTMALDG.3D [UR8], [UR14], desc[UR18] ;  /* 0x000012080e0095b4 */ /* 0x0005e20008011000 */
[----:B------:R2:W-:Y:S01]  /*50a0*/  @!P4 SYNCS.ARRIVE.TRANS64.RED.A0TR RZ, [UR6+0x38], R23 ;  /* 0x00003817ffffc9a7 */ /* 0x0005e20008300406 */
[----:B------:R-:W-:Y:S01]  /*50b0*/  UPLOP3.LUT UP1, UPT, UPT, UPT, UPT, 0x80, 0x8 ;  /* 0x000000000008789c */ /* 0x000fe20003f2f070 */
[----:B------:R-:W-:Y:S01]  /*50c0*/  SYNCS.ARRIVE.TRANS64.RED.A1T0 RZ, [UR13], RZ ;  /* 0x000000ffffff79a7 */ /* 0x000fe2000810040d */
[----:B------:R-:W-:Y:S09]  /*50d0*/  @P3 BRA `(.L_x_92) ;  /* 0xfffffff000943947 */ /* 0x000ff2000383ffff */
[----:B------:R-:W-:-:S04]  /*50e0*/  SHF.L.U32 R3, R31, 0x1f, RZ ;  /* 0x0000001f1f037819 */ /* 0x000fc800000006ff */
[----:B------:R-:W1:Y:S02]  /*50f0*/  SYNCS.PHASECHK.TRANS64.TRYWAIT P0, [UR6+0x40], R3 ;  /* 0x00004003ff0075a7 */ /* 0x000e640008001106 */
[----:B-1----:R-:W-:Y:S05]  /*5100*/  @!P0 BRA `(.L_x_93) ;  /* 0x00000070004c8947 */ /* 0x002fea0003800000 */
.L_x_172:
[----:B------:R-:W4:Y:S02]  /*5110*/  SYNCS.PHASECHK.TRANS64.TRYWAIT P0, [UR6+0x48], R3 ;  /* 0x00004803ff0075a7 */ /* 0x000f240008001106 */
[----:B----4-:R-:W-:Y:S05]  /*5120*/  @!P0 BRA `(.L_x_94) ;  /* 0x00000070005c8947 */ /* 0x010fea0003800000 */
.L_x_174:
[----:B------:R-:W4:Y:S02]  /*5130*/  SYNCS.PHASECHK.TRANS64.TRYWAIT P0, [UR6+0x50], R3 ;  /* 0x00005003ff0075a7 */ /* 0x000f240008001106 */
[----:B----4-:R-:W-:Y:S05]  /*5140*/  @!P0 BRA `(.L_x_95) ;  /* 0x00000070006c8947 */ /* 0x010fea0003800000 */
.L_x_176:
[----:B-1----:R-:W-:-:S07]  /*5150*/  MOV R0, UR6 ;  /* 0x0000000600007c02 */ /* 0x002fce0008000f00 */
.L_x_96:
[----:B-1----:R-:W-:-:S04]  /*5160*/  SHF.L.U32 R3, R31, 0x1f, RZ ;  /* 0x0000001f1f037819 */ /* 0x002fc800000006ff */
[----:B------:R1:W4:Y:S03]  /*5170*/  SYNCS.PHASECHK.TRANS64.TRYWAIT P0, [R0+URZ+0x58], R3 ;  /* 0x00005803000075a7 */ /* 0x00032600080011ff */
[----:B----4-:R-:W-:Y:S05]  /*5180*/  @!P0 NANOSLEEP.SYNCS 0x989680 ;  /* 0x009896800000895d */ /* 0x010fea0003900000 */
[----:B------:R-:W4:Y:S02]  /*5190*/  @!P0 SYNCS.PHASECHK.TRANS64 P0, [R0+URZ+0x58], R3 ;  /* 0x00005803000085a7 */ /* 0x000f2400080010ff */
[----:B--2-4-:R-:W-:Y:S05]  /*51a0*/  @P0 EXIT ;  /* 0x000000000000094d */ /* 0x014fea0003800000 */
[----:B------:R-:W-:Y:S05]  /*51b0*/  BRA `(.L_x_96) ;  /* 0xfffffffc00e87947 */ /* 0x000fea000383ffff */
.L_x_81:
[----:B------:R-:W-:-:S06]  /*51c0*/  UISETP.GE.AND UP1, UPT, UR10, 0x4, UPT ;  /* 0x000000040a00788c */ /* 0x000fcc000bf26270 */
[----:B------:R-:W-:-:S13]  /*51d0*/  PLOP3.LUT P0, PT, PT, PT, UP1, 0x80, 0x8 ;  /* 0x000000000008781c */ /* 0x000fda0003f0f018 */
[----:B------:R-:W-:Y:S05]  /*51e0*/  @!P0 EXIT ;  /* 0x000000000000894d */ /* 0x000fea0003800000 */
[----:B------:R-:W-:Y:S01]  /*51f0*/  BAR.SYNC.DEFER_BLOCKING 0x6, 0xa0 ;  /* 0x0182800000007b1d */ /* 0x000fe20000010000 */
[C---:B------:R-:W-:Y:S01]  /*5200*/  IMAD.U32 R79, R169.reuse, 0x10000, RZ ;  /* 0x00010000a94f7824 */ /* 0x040fe200078e00ff */
[C---:B------:R-:W-:Y:S01]  /*5210*/  R2P PR, R169.reuse, 0x6 ;  /* 0x00000006a9007804 */ /* 0x040fe20000000000 */
[----:B------:R-:W-:Y:S01]  /*5220*/  IMAD.SHL.U32 R2, R169, 0x40, RZ ;  /* 0x00000040a9027824 */ /* 0x000fe200078e00ff */
[----:B------:R-:W-:Y:S01]  /*5230*/  CS2R R162, SRZ ;  /* 0x0000000000a27805 */ /* 0x000fe2000001ff00 */
[----:B------:R-:W-:Y:S01]  /*5240*/  IMAD.MOV.U32 R166, RZ, RZ, 0x20 ;  /* 0x00000020ffa67424 */ /* 0x000fe200078e00ff */
[----:B------:R-:W-:Y:S02]  /*5250*/  UMOV UR49, 0x400 ;  /* 0x0000040000317882 */ /* 0x000fe40000000000 */
[----:B------:R-:W1:Y:S01]  /*5260*/  LDC R159, c[0x0][0x370] ;  /* 0x0000dc00ff9f7b82 */ /* 0x000e620000000800 */
[----:B------:R-:W-:Y:S01]  /*5270*/  ULEA UR49, UR37, UR49, 0x18 ;  /* 0x0000003125317291 */ /* 0x000fe2000f8ec0ff */
[----:B------:R-:W-:Y:S01]  /*5280*/  LOP3.LUT R79, R79, 0x600000, RZ, 0xc0, !PT ;  /* 0x006000004f4f7812 */ /* 0x000fe200078ec0ff */
[----:B------:R-:W-:Y:S01]  /*5290*/  IMAD.SHL.U32 R155, R169, 0x8, RZ ;  /* 0x00000008a99b7824 */ /* 0x000fe200078e00ff */
[----:B------:R-:W-:Y:S01]  /*52a0*/  LOP3.LUT R4, R2, 0x180, RZ, 0xc0, !PT ;  /* 0x0000018002047812 */ /* 0x000fe200078ec0ff */
[----:B------:R-:W-:Y:S01]  /*52b0*/  IMAD.MOV.U32 R167, RZ, RZ, 0x10 ;  /* 0x00000010ffa77424 */ /* 0x000fe200078e00ff */
[----:B------:R-:W-:Y:S01]  /*52c0*/  SEL R166, R166, 0xffffffe0, !P2 ;  /* 0xffffffe0a6a67807 */ /* 0x000fe20005000000 */
[----:B------:R-:W-:Y:S01]  /*52d0*/  UIADD3 UR4, UPT, UPT, UR49, 0x8200, URZ ;  /* 0x0000820031047890 */ /* 0x000fe2000fffe0ff */
[----:B------:R-:W2:Y:S01]  /*52e0*/  LDC R74, c[0x0][0xb0c] ;  /* 0x0002c300ff4a7b82 */ /* 0x000ea20000000800 */
[----:B------:R-:W-:Y:S01]  /*52f0*/  LOP3.LUT R155, R4, 0x30, R155, 0xf8, !PT ;  /* 0x00000030049b7812 */ /* 0x000fe200078ef89b */
[----:B------:R-:W-:Y:S01]  /*5300*/  IMAD.MOV.U32 R76, RZ, RZ, RZ ;  /* 0x000000ffff4c7224 */ /* 0x000fe200078e00ff */
[----:B------:R-:W-:Y:S01]  /*5310*/  SEL R167, R167, 0xfffffff0, !P1 ;  /* 0xfffffff0a7a77807 */ /* 0x000fe20004800000 */
[----:B------:R-:W-:Y:S01]  /*5320*/  IMAD.MOV.U32 R164, RZ, RZ, RZ ;  /* 0x000000ffffa47224 */ /* 0x000fe200078e00ff */
[----:B------:R-:W-:Y:S01]  /*5330*/  LOP3.LUT R155, R155, 0x1e40, R2, 0xf8, !PT ;  /* 0x00001e409b9b7812 */ /* 0x000fe200078ef802 */
[----:B------:R-:W-:Y:S01]  /*5340*/  IMAD.MOV.U32 R172, RZ, RZ, RZ ;  /* 0x000000ffffac7224 */ /* 0x000fe200078e00ff */
[----:B------:R-:W-:Y:S01]  /*5350*/  LOP3.LUT R169, R169, 0x60, RZ, 0xc0, !PT ;  /* 0x00000060a9a97812 */ /* 0x000fe200078ec0ff */
[----:B------:R-:W3:Y:S01]  /*5360*/  LDC R157, c[0x0][0xb20] ;  /* 0x0002c800ff9d7b82 */ /* 0x000ee20000000800 */
[----:B------:R-:W4:Y:S01]  /*5370*/  LDS R0, [UR49+0x100] ;  /* 0x00010031ff007984 */ /* 0x000f220008000800 */
[----:B------:R-:W-:Y:S01]  /*5380*/  IMAD.MOV.U32 R161, RZ, RZ, RZ ;  /* 0x000000ffffa17224 */ /* 0x000fe200078e00ff */
[----:B------:R-:W1:Y:S01]  /*5390*/  LDCU.64 UR52, c[0x0][0x348] ;  /* 0x00006900ff3477ac */ /* 0x000e620008000a00 */
[----:B------:R-:W-:Y:S01]  /*53a0*/  IMAD.U32 R168, RZ, RZ, UR4 ;  /* 0x00000004ffa87e24 */ /* 0x000fe2000f8e00ff */
[----:B------:R-:W1:Y:S03]  /*53b0*/  LDCU.64 UR38, c[0x0][0x888] ;  /* 0x00011100ff2677ac */ /* 0x000e660008000a00 */
[----:B------:R-:W1:Y:S01]  /*53c0*/  LDC R73, c[0x0][0xb30] ;  /* 0x0002cc00ff497b82 */ /* 0x000e620000000800 */
[----:B------:R-:W1:Y:S01]  /*53d0*/  LDCU.64 UR44, c[0x0][0x890] ;  /* 0x00011200ff2c77ac */ /* 0x000e620008000a00 */
[----:B------:R-:W-:-:S06]  /*53e0*/  UIADD3 UR48, UPT, UPT, UR49, 0x200, URZ ;  /* 0x0000020031307890 */ /* 0x000fcc000fffe0ff */
[----:B------:R-:W1:Y:S08]  /*53f0*/  LDC.64 R150, c[0x0][0xb10] ;  /* 0x0002c400ff967b82 */ /* 0x000e700000000a00 */
[----:B------:R-:W1:Y:S08]  /*5400*/  LDC.64 R70, c[0x0][0xb18] ;  /* 0x0002c600ff467b82 */ /* 0x000e700000000a00 */
[----:B------:R-:W1:Y:S08]  /*5410*/  LDC.64 R68, c[0x0][0xb28] ;  /* 0x0002ca00ff447b82 */ /* 0x000e700000000a00 */
[----:B------:R-:W1:Y:S01]  /*5420*/  LDC.64 R148, c[0x0][0x8b0] ;  /* 0x00022c00ff947b82 */ /* 0x000e620000000a00 */
[----:B----4-:R-:W-:Y:S01]  /*5430*/  IMAD.IADD R79, R0, 0x1, R79 ;  /* 0x00000001004f7824 */ /* 0x010fe200078e024f */
[----:B------:R-:W-:-:S04]  /*5440*/  SHF.R.S32.HI R0, RZ, 0x4, R166 ;  /* 0x00000004ff007819 */ /* 0x000fc800000114a6 */
[----:B------:R-:W-:Y:S02]  /*5450*/  LEA.HI.SX32 R165, R167, R0, 0x1c ;  /* 0x00000000a7a57211 */ /* 0x000fe400078fe2ff */
[----:B------:R-:W4:Y:S08]  /*5460*/  LDC.64 R146, c[0x0][0x8a8] ;  /* 0x00022a00ff927b82 */ /* 0x000f300000000a00 */
[----:B--23--:R-:W1:Y:S02]  /*5470*/  LDC R158, c[0x0][0x374] ;  /* 0x0000dd00ff9e7b82 */ /* 0x00ce640000000800 */
.L_x_138:
[C---:B------:R-:W-:Y:S02]  /*5480*/  LEA R0, R172.reuse, UR49, 0x3 ;  /* 0x00000031ac007c11 */ /* 0x040fe4000f8e18ff */
[----:B------:R-:W-:Y:S02]  /*5490*/  SHF.L.U32 R3, R163, 0x1f, RZ ;  /* 0x0000001fa3037819 */ /* 0x000fe400000006ff */
[----:B-1----:R-:W-:Y:S02]  /*54a0*/  LEA R16, R172, UR49, 0x4 ;  /* 0x00000031ac107c11 */ /* 0x002fe4000f8e20ff */
[----:B------:R-:W2:Y:S02]  /*54b0*/  SYNCS.PHASECHK.TRANS64.TRYWAIT P0, [R0+URZ+0x70], R3 ;  /* 0x00007003000075a7 */ /* 0x000ea400080011ff */
[----:B--2---:R-:W-:Y:S05]  /*54c0*/  @!P0 BRA `(.L_x_97) ;  /* 0x0000006c00a48947 */ /* 0x004fea0003800000 */
.L_x_177:
[----:B------:R-:W3:Y:S01]  /*54d0*/  LDC.64 R12, c[0x0][0xb10] ;  /* 0x0002c400ff0c7b82 */ /* 0x000ee20000000a00 */
[----:B------:R-:W4:Y:S01]  /*54e0*/  LDS.128 R16, [R16+0xe0] ;  /* 0x0000e00010107984 */ /* 0x000f220000000c00 */
[----:B-1----:R-:W-:Y:S01]  /*54f0*/  ISETP.NE.AND P1, PT, R73, 0x1, PT ;  /* 0x000000014900780c */ /* 0x002fe20003f25270 */
[----:B--2---:R-:W-:Y:S01]  /*5500*/  VIADD R0, R0, 0x80 ;  /* 0x0000008000007836 */ /* 0x004fe20000000000 */
[----:B------:R-:W-:Y:S04]  /*5510*/  ISETP.GE.AND P0, PT, R72, 0x1, PT ;  /* 0x000000014800780c */ /* 0x000fe80003f06270 */
[----:B------:R-:W1:Y:S01]  /*5520*/  LDC.64 R10, c[0x0][0xb18] ;  /* 0x0002c600ff0a7b82 */ /* 0x000e620000000a00 */
[----:B------:R-:W-:Y:S01]  /*5530*/  PRMT R0, RZ, 0x654, R0 ;  /* 0x00000654ff007816 */ /* 0x000fe20000000000 */
[----:B------:R-:W-:Y:S01]  /*5540*/  @!PT LDS RZ, [RZ] ;  /* 0x00000000fffff984 */ /* 0x000fe20000000800 */
[----:B------:R-:W-:Y:S01]  /*5550*/  @!PT LDS RZ, [RZ] ;  /* 0x00000000fffff984 */ /* 0x000fe20000000800 */
[----:B------:R-:W-:Y:S01]  /*5560*/  @!PT LDS RZ, [RZ] ;  /* 0x00000000fffff984 */ /* 0x000fe20000000800 */
[----:B------:R-:W-:Y:S01]  /*5570*/  @!PT LDS RZ, [RZ] ;  /* 0x00000000fffff984 */ /* 0x000fe20000000800 */
[----:B------:R2:W-:Y:S06]  /*5580*/  MEMBAR.ALL.CTA ;  /* 0x0000000000007992 */ /* 0x0005ec0000008000 */
[----:B--2---:R-:W2:Y:S01]  /*5590*/  FENCE.VIEW.ASYNC.S ;  /* 0x00000000000073c6 */ /* 0x004ea20000000000 */
[----:B------:R-:W1:Y:S08]  /*55a0*/  @!P1 LDC R14, c[0x0][0xb20] ;  /* 0x0002c800ff0e9b82 */ /* 0x000e700000000800 */
[----:B------:R-:W1:Y:S01]  /*55b0*/  @!P1 LDC R9, c[0x0][0xb0c] ;  /* 0x0002c300ff099b82 */ /* 0x000e620000000800 */
[----:B--2---:R2:W-:Y:S01]  /*55c0*/  SYNCS.ARRIVE.TRANS64.RED.A1T0 RZ, [R0+URZ], RZ ;  /* 0x000000ff00ff79a7 */ /* 0x0045e200081004ff */
[----:B----4-:R-:W-:Y:S04]  /*55d0*/  LOP3.LUT P4, RZ, R18, 0x1, RZ, 0xc0, !PT ;  /* 0x0000000112ff7812 */ /* 0x010fe8000788c0ff */
[----:B------:R-:W-:Y:S09]  /*55e0*/  P2R R170, PR, RZ, 0x10 ;  /* 0x00000010ffaa7803 */ /* 0x000ff20000000000 */
[----:B------:R-:W-:Y:S02]  /*55f0*/  @P4 MOV R77, R16 ;  /* 0x00000010004d4202 */ /* 0x000fe40000000f00 */
[----:B------:R-:W-:Y:S01]  /*5600*/  @P4 LOP3.LUT R75, R17, 0xffff, RZ, 0xc0, !PT ;  /* 0x0000ffff114b4812 */ /* 0x000fe200078ec0ff */
[----:B--23--:R-:W-:Y:S06]  /*5610*/  @!P0 BRA `(.L_x_98) ;  /* 0x0000000000a48947 */ /* 0x00cfec0003800000 */
[----:B------:R-:W-:Y:S01]  /*5620*/  IMAD.HI.U32 R24, R158, R71, RZ ;  /* 0x000000479e187227 */ /* 0x000fe200078e00ff */
[----:B------:R-:W-:Y:S02]  /*5630*/  ISETP.NE.AND P0, PT, R70, 0x1, PT ;  /* 0x000000014600780c */ /* 0x000fe40003f05270 */
[----:B------:R-:W-:Y:S01]  /*5640*/  ISETP.NE.AND P2, PT, R72, 0x1, PT ;  /* 0x000000014800780c */ /* 0x000fe20003f45270 */
[-C--:B------:R-:W-:Y:S01]  /*5650*/  IMAD.HI.U32 R22, R159, R150.reuse, RZ ;  /* 0x000000969f167227 */ /* 0x080fe200078e00ff */
[----:B------:R-:W-:Y:S02]  /*5660*/  SHF.R.U32.HI R23, RZ, R157, R24 ;  /* 0x0000009dff177219 */ /* 0x000fe40000011618 */
[----:B------:R-:W-:Y:S01]  /*5670*/  ISETP.NE.AND P3, PT, R74, 0x1, PT ;  /* 0x000000014a00780c */ /* 0x000fe20003f65270 */
[----:B------:R-:W-:Y:S01]  /*5680*/  IMAD.HI.U32 R28, R75, R71, RZ ;  /* 0x000000474b1c7227 */ /* 0x000fe200078e00ff */
[----:B------:R-:W-:Y:S02]  /*5690*/  SHF.R.U32.HI R22, RZ, R151, R22 ;  /* 0x00000097ff167219 */ /* 0x000fe40000011616 */
[----:B------:R-:W-:Y:S01]  /*56a0*/  SEL R3, R158, R23, !P0 ;  /* 0x000000179e037207 */ /* 0x000fe20004000000 */
[----:B------:R-:W-:Y:S01]  /*56b0*/  IMAD.HI.U32 R26, R77, R150, RZ ;  /* 0x000000964d1a7227 */ /* 0x000fe200078e00ff */
[----:B------:R-:W-:Y:S03]  /*56c0*/  SEL R7, R159, R22, !P3 ;  /* 0x000000169f077207 */ /* 0x000fe60005800000 */
[-C--:B------:R-:W-:Y:S01]  /*56d0*/  IMAD.HI.U32 R22, R3, R68.reuse, RZ ;  /* 0x0000004403167227 */ /* 0x080fe200078e00ff */
[----:B------:R-:W-:Y:S03]  /*56e0*/  SHF.R.U32.HI R26, RZ, R151, R26 ;  /* 0x00000097ff1a7219 */ /* 0x000fe6000001161a */
[----:B------:R-:W-:Y:S01]  /*56f0*/  IMAD.HI.U32 R24, R7, R68, RZ ;  /* 0x0000004407187227 */ /* 0x000fe200078e00ff */
[----:B------:R-:W-:Y:S02]  /*5700*/  @P2 SHF.R.U32.HI R3, RZ, R69, R22 ;  /* 0x00000045ff032219 */ /* 0x000fe40000011616 */
[----:B------:R-:W-:Y:S02]  /*5710*/  SHF.R.U32.HI R22, RZ, R157, R28 ;  /* 0x0000009dff167219 */ /* 0x000fe4000001161c */
[----:B------:R-:W-:Y:S01]  /*5720*/  @P2 SHF.R.U32.HI R7, RZ, R69, R24 ;  /* 0x00000045ff072219 */ /* 0x000fe20000011618 */
[C---:B------:R-:W-:Y:S01]  /*5730*/  IMAD R2, R72.reuse, R3, RZ ;  /* 0x0000000348027224 */ /* 0x040fe200078e02ff */
[----:B------:R-:W-:Y:S02]  /*5740*/  SEL R5, R75, R22, !P0 ;  /* 0x000000164b057207 */ /* 0x000fe40004000000 */
[----:B------:R-:W-:Y:S01]  /*5750*/  SEL R3, R77, R26, !P3 ;  /* 0x0000001a4d037207 */ /* 0x000fe20005800000 */
[----:B------:R-:W-:Y:S01]  /*5760*/  IMAD R4, R72, R7, RZ ;  /* 0x0000000748047224 */ /* 0x000fe200078e02ff */
[C---:B------:R-:W-:Y:S01]  /*5770*/  ISETP.GE.AND P0, PT, R5.reuse, R2, PT ;  /* 0x000000020500720c */ /* 0x040fe20003f06270 */
[----:B------:R-:W-:Y:S03]  /*5780*/  IMAD.HI.U32 R6, R5, R68, RZ ;  /* 0x0000004405067227 */ /* 0x000fe600078e00ff */
[----:B------:R-:W-:Y:S01]  /*5790*/  ISETP.GE.OR P0, PT, R3, R4, P0 ;  /* 0x000000040300720c */ /* 0x000fe20000706670 */
[----:B------:R-:W-:Y:S01]  /*57a0*/  IMAD.MOV R4, RZ, RZ, -R3 ;  /* 0x000000ffff047224 */ /* 0x000fe200078e0a03 */
[-C--:B------:R-:W-:Y:S03]  /*57b0*/  SHF.R.U32.HI R6, RZ, R69.reuse, R6 ;  /* 0x00000045ff067219 */ /* 0x080fe60000011606 */
[----:B------:R-:W-:Y:S01]  /*57c0*/  IMAD R77, R74, R4, R77 ;  /* 0x000000044a4d7224 */ /* 0x000fe200078e024d */
[----:B------:R-:W-:Y:S05]  /*57d0*/  SEL R15, R5, R6, !P2 ;  /* 0x00000006050f7207 */ /* 0x000fea0005000000 */
[----:B------:R-:W-:Y:S02]  /*57e0*/  IMAD.MOV R6, RZ, RZ, -R15 ;  /* 0x000000ffff067224 */ /* 0x000fe400078e0a0f */
[C---:B------:R-:W-:Y:S04]  /*57f0*/  @!P0 IMAD.HI.U32 R2, R3.reuse, R68, RZ ;  /* 0x0000004403028227 */ /* 0x040fe800078e00ff */
[----:B------:R-:W-:Y:S01]  /*5800*/  IMAD R6, R72, R6, R5 ;  /* 0x0000000648067224 */ /* 0x000fe200078e0205 */
[----:B------:R-:W-:Y:S04]  /*5810*/  @!P0 SHF.R.U32.HI R2, RZ, R69, R2 ;  /* 0x00000045ff028219 */ /* 0x000fe80000011602 */
[----:B------:R-:W-:Y:S02]  /*5820*/  @!P0 SEL R0, R3, R2, !P2 ;  /* 0x0000000203008207 */ /* 0x000fe40005000000 */
[----:B------:R-:W-:Y:S02]  /*5830*/  IADD3 R2, PT, PT, -R5, RZ, RZ ;  /* 0x000000ff05027210 */ /* 0x000fe40007ffe1ff */
[----:B------:R-:W-:Y:S01]  /*5840*/  @!P0 IADD3 R8, PT, PT, R15, -R0, RZ ;  /* 0x800000000f088210 */ /* 0x000fe20007ffe0ff */
[----:B------:R-:W-:Y:S02]  /*5850*/  @!P0 IMAD R0, R7, R6, R0 ;  /* 0x0000000607008224 */ /* 0x000fe400078e0200 */
[----:B------:R-:W-:Y:S02]  /*5860*/  IMAD R75, R70, R2, R75 ;  /* 0x00000002464b7224 */ /* 0x000fe400078e024b */
[----:B------:R-:W-:Y:S02]  /*5870*/  @!P0 IMAD R5, R8, R72, R3 ;  /* 0x0000004808058224 */ /* 0x000fe400078e0203 */
[----:B------:R-:W-:Y:S04]  /*5880*/  @!P0 IMAD.MOV.U32 R3, RZ, RZ, R0 ;  /* 0x000000ffff038224 */ /* 0x000fe800078e0000 */
[----:B------:R-:W-:Y:S02]  /*5890*/  IMAD R77, R3, R74, R77 ;  /* 0x0000004a034d7224 */ /* 0x000fe400078e024d */
[----:B------:R-:W-:Y:S07]  /*58a0*/  IMAD R75, R5, R70, R75 ;  /* 0x00000046054b7224 */ /* 0x000fee00078e024b */
.L_x_98:
[----:B-1----:R-:W-:Y:S01]  /*58b0*/  @!P1 ISETP.NE.AND P0, PT, R10, 0x1, PT ;  /* 0x000000010a00980c */ /* 0x002fe20003f05270 */
[----:B------:R-:W-:Y:S01]  /*58c0*/  @!P1 IMAD.HI.U32 R0, R77, R12, RZ ;  /* 0x0000000c4d009227 */ /* 0x000fe200078e00ff */
[----:B------:R-:W-:Y:S01]  /*58d0*/  @!P1 ISETP.NE.AND P2, PT, R9, 0x1, PT ;  /* 0x000000010900980c */ /* 0x000fe20003f45270 */
[----:B------:R-:W-:Y:S01]  /*58e0*/  ULOP3.LUT UP0, URZ, UR48, 0x1b0, URZ, 0xc0, !UPT ;  /* 0x000001b030ff7892 */ /* 0x000fe2000f80c0ff */
[----:B------:R-:W-:Y:S01]  /*58f0*/  R2UR UR42, R21 ;  /* 0x00000000152a72ca */ /* 0x000fe200000e0000 */
[----:B------:R-:W-:Y:S01]  /*5900*/  @!P1 IMAD.HI.U32 R3, R75, R11, RZ ;  /* 0x0000000b4b039227 */ /* 0x000fe200078e00ff */
[----:B------:R-:W-:Y:S02]  /*5910*/  @!P1 SHF.R.U32.HI R0, RZ, R13, R0 ;  /* 0x0000000dff009219 */ /* 0x000fe40000011600 */
[----:B------:R-:W-:Y:S01]  /*5920*/  R2UR UR41, R20 ;  /* 0x00000000142972ca */ /* 0x000fe200000e0000 */
[----:B------:R-:W-:Y:S01]  /*5930*/  VIADD R172, R172, 0x1 ;  /* 0x00000001acac7836 */ /* 0x000fe20000000000 */
[----:B------:R-:W-:Y:S02]  /*5940*/  @!P1 SHF.R.U32.HI R2, RZ, R14, R3 ;  /* 0x0000000eff029219 */ /* 0x000fe40000011603 */
[----:B------:R-:W-:Y:S02]  /*5950*/  @!P1 SEL R3, R77, R0, !P2 ;  /* 0x000000004d039207 */ /* 0x000fe40005000000 */
[----:B------:R-:W-:Y:S02]  /*5960*/  @!P1 SEL R2, R75, R2, !P0 ;  /* 0x000000024b029207 */ /* 0x000fe40004000000 */
[----:B------:R-:W-:Y:S01]  /*5970*/  @P4 SHF.R.U32.HI R160, RZ, 0x10, R17 ;  /* 0x00000010ffa04819 */ /* 0x000fe20000011611 */
[----:B------:R-:W-:Y:S02]  /*5980*/  USHF.L.U32 UR42, UR42, 0x7, URZ ;  /* 0x000000072a2a7899 */ /* 0x000fe400080006ff */
[----:B------:R-:W-:Y:S02]  /*5990*/  @!P1 IMAD.IADD R0, R2, 0x1, -R3 ;  /* 0x0000000102009824 */ /* 0x000fe400078e0a03 */
[----:B------:R-:W-:Y:S01]  /*59a0*/  @!P1 IMAD.IADD R2, R3, 0x1, -R2 ;  /* 0x0000000103029824 */ /* 0x000fe200078e0a02 */
[----:B------:R-:W-:Y:S01]  /*59b0*/  USHF.L.U32 UR41, UR41, 0x8, URZ ;  /* 0x0000000829297899 */ /* 0x000fe200080006ff */
[----:B------:R-:W-:Y:S02]  /*59c0*/  @!P1 IMAD R77, R0, R9, R77 ;  /* 0x00000009004d9224 */ /* 0x000fe400078e024d */
[----:B------:R-:W-:Y:S01]  /*59d0*/  @!P1 IMAD R75, R2, R10, R75 ;  /* 0x0000000a024b9224 */ /* 0x000fe200078e024b */
[----:B------:R-:W-:Y:S08]  /*59e0*/  BRA.U !UP0, `(.L_x_99) ;  /* 0x0000000108407547 */ /* 0x000ff0000b800000 */
[----:B------:R-:W1:Y:S01]  /*59f0*/  LDCU.64 UR8, c[0x4][0x88] ;  /* 0x01001100ff0877ac */ /* 0x000e620008000a00 */
[----:B------:R-:W-:Y:S01]  /*5a00*/  MOV R3, 0x0 ;  /* 0x0000000000037802 */ /* 0x000fe20000000f00 */
[----:B------:R-:W-:Y:S02]  /*5a10*/  HFMA2 R12, -RZ, RZ, 0, 5.9604644775390625e-08 ;  /* 0x00000001ff0c7431 */ /* 0x000fe400000001ff */
[----:B------:R-:W-:Y:S02]  /*5a20*/  IMAD.MOV.U32 R8, RZ, RZ, 0x70 ;  /* 0x00000070ff087424 */ /* 0x000fe400078e00ff */
[----:B------:R-:W-:Y:S01]  /*5a30*/  IMAD.MOV.U32 R13, RZ, RZ, RZ ;  /* 0x000000ffff0d7224 */ /* 0x000fe200078e00ff */
[----:B------:R-:W2:Y:S01]  /*5a40*/  LDCU.64 UR6, c[0x4][0x90] ;  /* 0x01001200ff0677ac */ /* 0x000ea20008000a00 */
[----:B------:R-:W3:Y:S01]  /*5a50*/  LDC.64 R2, c[0x4][R3] ;  /* 0x0100000003027b82 */ /* 0x000ee20000000a00 */
[----:B------:R-:W4:Y:S01]  /*5a60*/  LDCU.64 UR4, c[0x4][0x8] ;  /* 0x01000100ff0477ac */ /* 0x000f220008000a00 */
[----:B-1----:R-:W-:Y:S01]  /*5a70*/  MOV R5, UR9 ;  /* 0x0000000900057c02 */ /* 0x002fe20008000f00 */
[----:B------:R-:W-:Y:S01]  /*5a80*/  IMAD.U32 R4, RZ, RZ, UR8 ;  /* 0x00000008ff047e24 */ /* 0x000fe2000f8e00ff */
[----:B--2---:R-:W-:Y:S01]  /*5a90*/  MOV R7, UR7 ;  /* 0x0000000700077c02 */ /* 0x004fe20008000f00 */
[----:B------:R-:W-:Y:S01]  /*5aa0*/  IMAD.U32 R6, RZ, RZ, UR6 ;  /* 0x00000006ff067e24 */ /* 0x000fe2000f8e00ff */
[----:B----4-:R-:W-:Y:S01]  /*5ab0*/  MOV R11, UR5 ;  /* 0x00000005000b7c02 */ /* 0x010fe20008000f00 */
[----:B------:R-:W-:Y:S02]  /*5ac0*/  IMAD.U32 R10, RZ, RZ, UR4 ;  /* 0x00000004ff0a7e24 */ /* 0x000fe4000f8e00ff */
[----:B------:R-:W-:Y:S07]  /*5ad0*/  LEPC R20, `(.L_x_99) ;  /* 0x000000001014794e */ /* 0x000fee0000000000 */
[----:B---3-5:R-:W-:Y:S05]  /*5ae0*/  CALL.ABS.NOINC R2 ;  /* 0x0000000002007343 */ /* 0x028fea0003c00000 */
.L_x_99:
[----:B------:R-:W-:Y:S01]  /*5af0*/  LOP3.LUT P0, RZ, R168, 0x1b0, RZ, 0xc0, !PT ;  /* 0x000001b0a8ff7812 */ /* 0x000fe2000780c0ff */
[----:B------:R-:W-:Y:S11]  /*5b00*/  BSSY.RECONVERGENT B6, `(.L_x_100) ;  /* 0x0000013000067945 */ /* 0x000ff60003800200 */
[----:B------:R-:W-:Y:S01]  /*5b10*/  @!UPT UIADD3 URZ, UPT, UPT, URZ, URZ, URZ ;  /* 0x000000fffffff290 */ /* 0x000fe2000fffe0ff */
[----:B------:R-:W-:Y:S05]  /*5b20*/  @!P0 BRA `(.L_x_101) ;  /* 0x0000000000408947 */ /* 0x000fea0003800000 */
        /* <DEDUP_REMOVED lines=16> */
.L_x_101:
[----:B------:R-:W-:Y:S05]  /*5c30*/  BSYNC.RECONVERGENT B6 ;  /* 0x0000000000067941 */ /* 0x000fea0003800200 */
.L_x_100:
[----:B------:R-:W-:Y:S01]  /*5c40*/  ISETP.NE.U32.AND P4, PT, R148, RZ, PT ;  /* 0x000000ff9400720c */ /* 0x000fe20003f85070 */
[----:B------:R-:W-:Y:S01]  /*5c50*/  UISETP.NE.AND UP2, UPT, UR50, URZ, UPT ;  /* 0x000000ff3200728c */ /* 0x000fe2000bf45270 */
[----:B------:R-:W-:Y:S01]  /*5c60*/  ISETP.NE.U32.AND P2, PT, RZ, UR38, PT ;  /* 0x00000026ff007c0c */ /* 0x000fe2000bf45070 */
[----:B------:R-:W-:Y:S01]  /*5c70*/  UISETP.NE.U32.AND UP1, UPT, UR44, URZ, UPT ;  /* 0x000000ff2c00728c */ /* 0x000fe2000bf25070 */
[----:B------:R-:W-:Y:S01]  /*5c80*/  ISETP.NE.AND.EX P4, PT, R149, RZ, PT, P4 ;  /* 0x000000ff9500720c */ /* 0x000fe20003f85340 */
[----:B------:R-:W-:Y:S01]  /*5c90*/  UPLOP3.LUT UP0, UPT, UPT, UPT, UPT, 0x40, 0x4 ;  /* 0x000000000004789c */ /* 0x000fe20003f0e870 */
[----:B------:R-:W-:Y:S01]  /*5ca0*/  ISETP.NE.AND.EX P2, PT, RZ, UR39, PT, P2 ;  /* 0x00000027ff007c0c */ /* 0x000fe2000bf45320 */
[----:B------:R-:W-:Y:S01]  /*5cb0*/  UISETP.NE.AND.EX UP1, UPT, UR45, URZ, UPT, UP1 ;  /* 0x000000ff2d00728c */ /* 0x000fe2000bf25310 */
[----:B------:R-:W-:Y:S04]  /*5cc0*/  PLOP3.LUT P1, PT, PT, PT, UP2, 0x80, 0x8 ;  /* 0x000000000008781c */ /* 0x000fe80003f2f028 */
[----:B------:R-:W-:Y:S06]  /*5cd0*/  @UP2 UPLOP3.LUT UP0, UPT, UPT, UPT, UP1, 0x80, 0x8 ;  /* 0x000000000008289c */ /* 0x000fec0003f0f010 */
[----:B------:R-:W-:Y:S01]  /*5ce0*/  PLOP3.LUT P0, PT, PT, PT, UP0, 0x80, 0x8 ;  /* 0x000000000008781c */ /* 0x000fe20003f0f008 */
[----:B------:R-:W-:Y:S01]  /*5cf0*/  @!UPT UIADD3 URZ, UPT, UPT, URZ, URZ, URZ ;  /* 0x000000fffffff290 */ /* 0x000fe2000fffe0ff */
[----:B------:R-:W-:Y:S11]  /*5d00*/  BRA.U !UP1, `(.L_x_102) ;  /* 0x0000000109387547 */ /* 0x000ff6000b800000 */
[----:B------:R-:W-:Y:S01]  /*5d10*/  UISETP.NE.U32.AND UP0, UPT, UR38, URZ, UPT ;  /* 0x000000ff2600728c */ /* 0x000fe2000bf05070 */
[----:B------:R-:W-:Y:S02]  /*5d20*/  HFMA2 R0, -RZ, RZ, 0, 5.9604644775390625e-08 ;  /* 0x00000001ff007431 */ /* 0x000fe400000001ff */
[----:B------:R-:W-:Y:S01]  /*5d30*/  IMAD.MOV.U32 R153, RZ, RZ, 0x1 ;  /* 0x00000001ff997424 */ /* 0x000fe200078e00ff */
[----:B------:R-:W-:Y:S06]  /*5d40*/  UISETP.NE.AND.EX UP0, UPT, UR39, URZ, UPT, UP0 ;  /* 0x000000ff2700728c */ /* 0x000fec000bf05300 */
[----:B------:R-:W-:Y:S05]  /*5d50*/  PLOP3.LUT P3, PT, PT, PT, UP0, 0x80, 0x8 ;  /* 0x000000000008781c */ /* 0x000fea0003f6f008 */
[----:B------:R-:W1:Y:S01]  /*5d60*/  @UP0 LDCU.64 UR6, c[0x0][0x888] ;  /* 0x00011100ff0607ac */ /* 0x000e620008000a00 */
[----:B------:R-:W-:Y:S07]  /*5d70*/  @UP0 UIMAD UR4, UR36, UR44, URZ ;  /* 0x0000002c240402a4 */ /* 0x000fee000f8e02ff */
[----:B------:R-:W-:Y:S01]  /*5d80*/  @!P3 PRMT R153, R0, 0x7610, R153 ;  /* 0x000076100099b816 */ /* 0x000fe20000000099 */
[----:B-1----:R-:W-:Y:S03]  /*5d90*/  @UP0 UIMAD.WIDE UR6, UR4, 0x4, UR6 ;  /* 0x00000004040608a5 */ /* 0x002fe6000f8e0206 */
[----:B------:R-:W1:Y:S03]  /*5da0*/  @!UP0 LDCU UR4, c[0x0][0x880] ;  /* 0x00011000ff0487ac */ /* 0x000e660008000800 */
[----:B------:R-:W-:Y:S01]  /*5db0*/  IMAD.U32 R2, RZ, RZ, UR6 ;  /* 0x00000006ff027e24 */ /* 0x000fe2000f8e00ff */
[----:B------:R-:W-:Y:S05]  /*5dc0*/  MOV R3, UR7 ;  /* 0x0000000700037c02 */ /* 0x000fea0008000f00 */
[----:B-----5:R2:W5:Y:S02]  /*5dd0*/  @P3 LDG.E R82, desc[UR46][R2.64] ;  /* 0x0000002e02523981 */ /* 0x020564000c1e1900 */
[----:B-12---:R-:W-:Y:S02]  /*5de0*/  @!P3 IMAD.U32 R82, RZ, RZ, UR4 ;  /* 0x00000004ff52be24 */ /* 0x006fe4000f8e00ff */
.L_x_102:
[----:B------:R-:W-:Y:S05]  /*5df0*/  @!P4 BRA `(.L_x_103) ;  /* 0x000000000020c947 */ /* 0x000fea0003800000 */
[----:B------:R-:W-:Y:S04]  /*5e00*/  ISETP.NE.U32.AND P3, PT, R146, RZ, PT ;  /* 0x000000ff9200720c */ /* 0x000fe80003f65070 */
[----:B------:R-:W-:Y:S11]  /*5e10*/  ISETP.NE.AND.EX P3, PT, R147, RZ, PT, P3 ;  /* 0x000000ff9300720c */ /* 0x000ff60003f65330 */
[----:B------:R-:W-:Y:S02]  /*5e20*/  @!UPT UIADD3 URZ, UPT, UPT, URZ, URZ, URZ ;  /* 0x000000fffffff290 */ /* 0x000fe4000fffe0ff */
[----:B------:R-:W1:Y:S01]  /*5e30*/  @P3 LDC.64 R2, c[0x0][0x8a8] ;  /* 0x00022a00ff023b82 */ /* 0x000e620000000a00 */
[----:B------:R-:W-:Y:S04]  /*5e40*/  @P3 IMAD R0, R148, UR36, RZ ;  /* 0x0000002494003c24 */ /* 0x000fe8000f8e02ff */
[----:B-1----:R-:W-:Y:S05]  /*5e50*/  @P3 IMAD.WIDE R2, R0, 0x4, R2 ;  /* 0x0000000400023825 */ /* 0x002fea00078e0202 */
[----:B-----5:R1:W5:Y:S02]  /*5e60*/  @P3 LDG.E R78, desc[UR46][R2.64] ;  /* 0x0000002e024e3981 */ /* 0x020364000c1e1900 */
[----:B-1----:R-:W2:Y:S02]  /*5e70*/  @!P3 LDC R78, c[0x0][0x8a0] ;  /* 0x00022800ff4ebb82 */ /* 0x002ea40000000800 */
.L_x_103:
[----:B-----5:R-:W-:Y:S01]  /*5e80*/  ISETP.NE.AND P4, PT, R82, RZ, PT ;  /* 0x000000ff5200720c */ /* 0x020fe20003f85270 */
[----:B------:R-:W-:Y:S01]  /*5e90*/  BSSY B1, `(.L_x_104) ;  /* 0x0000048000017945 */ /* 0x000fe20003800000 */
[----:B------:R-:W-:Y:S01]  /*5ea0*/  SEL R5, RZ, 0xffffffff, P2 ;  /* 0xffffffffff057807 */ /* 0x000fe20001000000 */
[----:B------:R-:W-:Y:S01]  /*5eb0*/  IMAD.MOV.U32 R100, RZ, RZ, 0x1 ;  /* 0x00000001ff647424 */ /* 0x000fe200078e00ff */
[----:B------:R-:W-:Y:S01]  /*5ec0*/  LOP3.LUT P3, RZ, R153, 0xff, RZ, 0xc0, !PT ;  /* 0x000000ff99ff7812 */ /* 0x000fe2000786c0ff */
[----:B------:R-:W-:Y:S01]  /*5ed0*/  IMAD R80, R76, 0x100, R79 ;  /* 0x000001004c507824 */ /* 0x000fe200078e024f */
[----:B------:R-:W-:Y:S02]  /*5ee0*/  @P1 SEL R0, RZ, 0xffffffff, P4 ;  /* 0xffffffffff001807 */ /* 0x000fe40002000000 */
[----:B------:R-:W-:Y:S02]  /*5ef0*/  CS2R R110, SRZ ;  /* 0x00000000006e7805 */ /* 0x000fe4000001ff00 */
[----:B------:R-:W-:Y:S02]  /*5f00*/  LEA R3, R162, UR49, 0x3 ;  /* 0x00000031a2037c11 */ /* 0x000fe4000f8e18ff */
[----:B------:R-:W-:Y:S02]  /*5f10*/  CS2R R108, SRZ ;  /* 0x00000000006c7805 */ /* 0x000fe4000001ff00 */
[----:B------:R-:W-:Y:S02]  /*5f20*/  @P0 SEL R0, R5, R0, !P3 ;  /* 0x0000000005000207 */ /* 0x000fe40005800000 */
[----:B------:R-:W-:Y:S02]  /*5f30*/  CS2R R106, SRZ ;  /* 0x00000000006a7805 */ /* 0x000fe4000001ff00 */
[----:B------:R-:W-:Y:S02]  /*5f40*/  LEA R171, R76, UR49, 0x3 ;  /* 0x000000314cab7c11 */ /* 0x000fe4000f8e18ff */
[----:B------:R-:W-:Y:S02]  /*5f50*/  CS2R R104, SRZ ;  /* 0x0000000000687805 */ /* 0x000fe4000001ff00 */
[----:B------:R-:W-:Y:S02]  /*5f60*/  @P1 LOP3.LUT R0, R0, 0x1, RZ, 0xc0, !PT ;  /* 0x0000000100001812 */ /* 0x000fe400078ec0ff */
[----:B------:R-:W-:Y:S02]  /*5f70*/  CS2R R98, SRZ ;  /* 0x0000000000627805 */ /* 0x000fe4000001ff00 */
[----:B------:R-:W-:Y:S02]  /*5f80*/  SHF.L.U32 R2, R164, 0x1f, RZ ;  /* 0x0000001fa4027819 */ /* 0x000fe400000006ff */
[----:B------:R-:W-:Y:S02]  /*5f90*/  CS2R R96, SRZ ;  /* 0x0000000000607805 */ /* 0x000fe4000001ff00 */
[----:B------:R-:W-:Y:S02]  /*5fa0*/  ISETP.NE.U32.OR P6, PT, R0, 0x1, !P1 ;  /* 0x000000010000780c */ /* 0x000fe40004fc5470 */
[----:B------:R-:W-:Y:S02]  /*5fb0*/  CS2R R90, SRZ ;  /* 0x00000000005a7805 */ /* 0x000fe4000001ff00 */
[----:B------:R-:W-:Y:S02]  /*5fc0*/  PLOP3.LUT P2, PT, PT, PT, UP1, 0x80, 0x8 ;  /* 0x000000000008781c */ /* 0x000fe40003f4f018 */
[----:B------:R-:W-:Y:S02]  /*5fd0*/  CS2R R88, SRZ ;  /* 0x0000000000587805 */ /* 0x000fe4000001ff00 */
[----:B------:R-:W-:Y:S02]  /*5fe0*/  SEL R0, RZ, 0xffffffff, P4 ;  /* 0xffffffffff007807 */ /* 0x000fe40002000000 */
[----:B------:R-:W-:Y:S03]  /*5ff0*/  P2R R116, PR, RZ, 0x40 ;  /* 0x00000040ff747803 */ /* 0x000fe60000000000 */
[----:B------:R-:W-:Y:S04]  /*6000*/  @P6 SHF.L.U32 R4, R161, 0x1f, RZ ;  /* 0x0000001fa1046819 */ /* 0x000fe800000006ff */
[----:B------:R-:W-:Y:S01]  /*6010*/  @P2 SEL R0, R5, R0, !P3 ;  /* 0x0000000005002207 */ /* 0x000fe20005800000 */
[----:B------:R-:W1:Y:S03]  /*6020*/  @P6 SYNCS.PHASECHK.TRANS64.TRYWAIT P1, [R3+URZ+0x20], R4 ;  /* 0x00002004030065a7 */ /* 0x000e6600080211ff */
[----:B------:R-:W-:Y:S04]  /*6030*/  LOP3.LUT R0, R0, 0x1, RZ, 0xc0, !PT ;  /* 0x0000000100007812 */ /* 0x000fe800078ec0ff */
[----:B------:R-:W-:Y:S04]  /*6040*/  ISETP.NE.U32.AND P5, PT, R0, 0x1, PT ;  /* 0x000000010000780c */ /* 0x000fe80003fa5070 */
[----:B------:R-:W-:Y:S01]  /*6050*/  P2R R101, PR, RZ, 0x20 ;  /* 0x00000020ff657803 */ /* 0x000fe20000000000 */
[----:B------:R3:W4:Y:S01]  /*6060*/  SYNCS.PHASECHK.TRANS64.TRYWAIT P0, [R171+URZ+0x90], R2 ;  /* 0x00009002ab0075a7 */ /* 0x00072200080011ff */
[----:B-1----:R-:W-:Y:S01]  /*6070*/  @P6 SEL R100, RZ, 0x1, !P1 ;  /* 0x00000001ff646807 */ /* 0x002fe20004800000 */
[----:B---3--:R-:W-:Y:S06]  /*6080*/  @!P6 BRA `(.L_x_105) ;  /* 0x0000000000a0e947 */ /* 0x008fec0003800000 */
[----:B------:R-:W-:Y:S01]  /*6090*/  @P5 IMAD R7, R162, 0x2000, R155 ;  /* 0x00002000a2075824 */ /* 0x000fe200078e029b */
[----:B------:R-:W-:Y:S01]  /*60a0*/  ISETP.NE.AND P1, PT, R100, RZ, PT ;  /* 0x000000ff6400720c */ /* 0x000fe20003f25270 */
[----:B------:R-:W-:Y:S01]  /*60b0*/  BSSY B0, `(.L_x_106) ;  /* 0x0000011000007945 */ /* 0x000fe20003800000 */
[----:B------:R-:W-:Y:S01]  /*60c0*/  CS2R R90, SRZ ;  /* 0x00000000005a7805 */ /* 0x000fe2000001ff00 */
[----:B------:R-:W-:Y:S01]  /*60d0*/  @P5 VIADD R4, R7, UR49 ;  /* 0x0000003107045c36 */ /* 0x000fe20008000000 */
[----:B------:R-:W-:Y:S02]  /*60e0*/  CS2R R88, SRZ ;  /* 0x0000000000587805 */ /* 0x000fe4000001ff00 */
[----:B------:R-:W-:Y:S02]  /*60f0*/  CS2R R98, SRZ ;  /* 0x0000000000627805 */ /* 0x000fe4000001ff00 */
[----:B------:R-:W-:Y:S01]  /*6100*/  CS2R R96, SRZ ;  /* 0x0000000000607805 */ /* 0x000fe2000001ff00 */
[--C-:B------:R-:W-:Y:S01]  /*6110*/  @P5 IMAD.IADD R6, R167, 0x1, R4.reuse ;  /* 0x00000001a7065824 */ /* 0x100fe200078e0204 */
[----:B------:R-:W-:Y:S01]  /*6120*/  CS2R R106, SRZ ;  /* 0x00000000006a7805 */ /* 0x000fe2000001ff00 */
[--C-:B------:R-:W-:Y:S01]  /*6130*/  @P5 IMAD.IADD R5, R166, 0x1, R4.reuse ;  /* 0x00000001a6055824 */ /* 0x100fe200078e0204 */
[----:B------:R-:W-:Y:S01]  /*6140*/  CS2R R104, SRZ ;  /* 0x0000000000687805 */ /* 0x000fe2000001ff00 */
[----:B------:R-:W-:Y:S01]  /*6150*/  @P5 IMAD R4, R165, 0x10, R4 ;  /* 0x00000010a5045824 */ /* 0x000fe200078e0204 */
[----:B------:R-:W-:Y:S02]  /*6160*/  CS2R R110, SRZ ;  /* 0x00000000006e7805 */ /* 0x000fe4000001ff00 */
[----:B------:R-:W-:Y:S01]  /*6170*/  CS2R R108, SRZ ;  /* 0x00000000006c7805 */ /* 0x000fe2000001ff00 */
[----:B------:R-:W-:Y:S06]  /*6180*/  @P1 BRA `(.L_x_107) ;  /* 0x00000000000c1947 */ /* 0x000fec0003800000 */
[----:B------:R-:W-:Y:S04]  /*6190*/  SHF.L.U32 R0, R161, 0x1f, RZ ;  /* 0x0000001fa1007819 */ /* 0x000fe800000006ff */
[----:B------:R-:W1:Y:S02]  /*61a0*/  SYNCS.PHASECHK.TRANS64.TRYWAIT P1, [R3+URZ+0x20], R0 ;  /* 0x00002000030075a7 */ /* 0x000e6400080211ff */
[----:B-1----:R-:W-:Y:S05]  /*61b0*/  @!P1 BRA `(.L_x_108) ;  /* 0x00000060007c9947 */ /* 0x002fea0003800000 */
.L_x_107:
[----:B------:R-:W-:Y:S05]  /*61c0*/  BSYNC B0 ;  /* 0x0000000000007941 */ /* 0x000fea0003800000 */
.L_x_106:
[----:B------:R-:W-:Y:S01]  /*61d0*/  ISETP.NE.AND P1, PT, R101, RZ, PT ;  /* 0x000000ff6500720c */ /* 0x000fe20003f25270 */
[----:B-1----:R-:W-:Y:S02]  /*61e0*/  VIADD R3, R3, 0x40 ;  /* 0x0000004003037836 */ /* 0x002fe40000000000 */
[----:B------:R-:W-:Y:S02]  /*61f0*/  IMAD.U32 R0, RZ, RZ, UR37 ;  /* 0x00000025ff007e24 */ /* 0x000fe4000f8e00ff */
[----:B------:R-:W-:Y:S03]  /*6200*/  VIADD R162, R162, 0x1 ;  /* 0x00000001a2a27836 */ /* 0x000fe60000000000 */
[----:B------:R-:W-:Y:S05]  /*6210*/  PRMT R0, R0, 0x654, R3 ;  /* 0x0000065400007816 */ /* 0x000fea0000000003 */
[----:B------:R1:W3:Y:S04]  /*6220*/  @P1 LDS.128 R88, [R7+UR49+0x200] ;  /* 0x0002003107581984 */ /* 0x0002e80008000c00 */
[----:B------:R1:W1:Y:S04]  /*6230*/  @P1 LDS.128 R96, [R6+0x200] ;  /* 0x0002000006601984 */ /* 0x0002680000000c00 */
[----:B------:R1:W1:Y:S04]  /*6240*/  @P1 LDS.128 R104, [R5+0x200] ;  /* 0x0002000005681984 */ /* 0x0002680000000c00 */
[----:B------:R1:W1:Y:S01]  /*6250*/  @P1 LDS.128 R108, [R4+0x200] ;  /* 0x00020000046c1984 */ /* 0x0002620000000c00 */
[C---:B------:R-:W-:Y:S01]  /*6260*/  ISETP.NE.AND P1, PT, R162.reuse, 0x4, PT ;  /* 0x00000004a200780c */ /* 0x040fe20003f25270 */
[----:B------:R-:W-:Y:S01]  /*6270*/  @!PT LDS RZ, [RZ] ;  /* 0x00000000fffff984 */ /* 0x000fe20000000800 */
[----:B------:R-:W-:Y:S01]  /*6280*/  @!PT LDS RZ, [RZ] ;  /* 0x00000000fffff984 */ /* 0x000fe20000000800 */
[----:B------:R-:W-:Y:S01]  /*6290*/  @!PT LDS RZ, [RZ] ;  /* 0x00000000fffff984 */ /* 0x000fe20000000800 */
[----:B------:R-:W-:Y:S01]  /*62a0*/  @!PT LDS RZ, [RZ] ;  /* 0x00000000fffff984 */ /* 0x000fe20000000800 */
[----:B------:R5:W-:Y:S06]  /*62b0*/  MEMBAR.ALL.CTA ;  /* 0x0000000000007992 */ /* 0x000bec0000008000 */
[----:B-----5:R-:W5:Y:S01]  /*62c0*/  FENCE.VIEW.ASYNC.S ;  /* 0x00000000000073c6 */ /* 0x020f620000000000 */
[----:B------:R-:W-:Y:S01]  /*62d0*/  SEL R162, R162, RZ, P1 ;  /* 0x000000ffa2a27207 */ /* 0x000fe20000800000 */
[----:B-----5:R5:W-:Y:S02]  /*62e0*/  SYNCS.ARRIVE.TRANS64.RED.A1T0 RZ, [R0+URZ], RZ ;  /* 0x000000ff00ff79a7 */ /* 0x020be400081004ff */
[----:B-----5:R-:W-:Y:S04]  /*62f0*/  SEL R0, RZ, 0x1, P1 ;  /* 0x00000001ff007807 */ /* 0x020fe80000800000 */
[----:B---3--:R-:W-:Y:S02]  /*6300*/  LOP3.LUT R161, R161, R0, RZ, 0x3c, !PT ;  /* 0x00000000a1a17212 */ /* 0x008fe400078e3cff */
.L_x_105:
[----:B------:R-:W-:Y:S05]  /*6310*/  BSYNC B1 ;  /* 0x0000000000017941 */ /* 0x000fea0003800000 */
.L_x_104:
[----:B------:R-:W-:Y:S04]  /*6320*/  SHF.R.U32.HI R3, RZ, 0x15, R80 ;  /* 0x00000015ff037819 */ /* 0x000fe80000011650 */
[----:B------:R-:W-:Y:S01]  /*6330*/  LOP3.LUT P1, RZ, R3, 0x3, R156, 0x48, !PT ;  /* 0x0000000303ff7812 */ /* 0x000fe2000782489c */
[----:B------:R-:W-:Y:S01]  /*6340*/  @!UPT UIADD3 URZ, UPT, UPT, URZ, URZ, URZ ;  /* 0x000000fffffff290 */ /* 0x000fe2000fffe0ff */
[----:B----4-:R-:W-:Y:S11]  /*6350*/  @P0 BRA `(.L_x_109) ;  /* 0x0000000000080947 */ /* 0x010ff60003800000 */
[----:B------:R-:W3:Y:S02]  /*6360*/  SYNCS.PHASECHK.TRANS64.TRYWAIT P0, [R171+URZ+0x90], R2 ;  /* 0x00009002ab0075a7 */ /* 0x000ee400080011ff */
[----:B---3--:R-:W-:Y:S05]  /*6370*/  @!P0 BRA `(.L_x_110) ;  /* 0x0000006000208947 */ /* 0x008fea0003800000 */
.L_x_109:
[----:B------:R-:W-:Y:S05]  /*6380*/  @!P1 BRA `(.L_x_111) ;  /* 0x0000000000409947 */ /* 0x000fea0003800000 */
[----:B------:R-:W1:Y:S01]  /*6390*/  LDCU.64 UR8, c[0x4][0x78] ;  /* 0x01000f00ff0877ac */ /* 0x000e620008000a00 */
[----:B------:R-:W-:Y:S01]  /*63a0*/  MOV R3, 0x0 ;  /* 0x0000000000037802 */ /* 0x000fe20000000f00 */
[----:B------:R-:W-:Y:S02]  /*63b0*/  HFMA2 R12, -RZ, RZ, 0, 5.9604644775390625e-08 ;  /* 0x00000001ff0c7431 */ /* 0x000fe400000001ff */
[----:B------:R-:W-:Y:S02]  /*63c0*/  IMAD.MOV.U32 R8, RZ, RZ, 0x192 ;  /* 0x00000192ff087424 */ /* 0x000fe400078e00ff */
[----:B------:R-:W-:Y:S01]  /*63d0*/  IMAD.MOV.U32 R13, RZ, RZ, RZ ;  /* 0x000000ffff0d7224 */ /* 0x000fe200078e00ff */
[----:B------:R-:W4:Y:S01]  /*63e0*/  LDCU.64 UR6, c[0x4][0x80] ;  /* 0x01001000ff0677ac */ /* 0x000f220008000a00 */
[----:B---3--:R-:W3:Y:S01]  /*63f0*/  LDC.64 R2, c[0x4][R3] ;  /* 0x0100000003027b82 */ /* 0x008ee20000000a00 */
[----:B------:R-:W5:Y:S01]  /*6400*/  LDCU.64 UR4, c[0x4][0x18] ;  /* 0x01000300ff0477ac */ /* 0x000f620008000a00 */
[----:B-1----:R-:W-:Y:S01]  /*6410*/  MOV R5, UR9 ;  /* 0x0000000900057c02 */ /* 0x002fe20008000f00 */
[----:B------:R-:W-:Y:S01]  /*6420*/  IMAD.U32 R4, RZ, RZ, UR8 ;  /* 0x00000008ff047e24 */ /* 0x000fe2000f8e00ff */
[----:B----4-:R-:W-:Y:S01]  /*6430*/  MOV R7, UR7 ;  /* 0x0000000700077c02 */ /* 0x010fe20008000f00 */
[----:B------:R-:W-:Y:S01]  /*6440*/  IMAD.U32 R6, RZ, RZ, UR6 ;  /* 0x00000006ff067e24 */ /* 0x000fe2000f8e00ff */
[----:B-----5:R-:W-:Y:S01]  /*6450*/  MOV R11, UR5 ;  /* 0x00000005000b7c02 */ /* 0x020fe20008000f00 */
[----:B------:R-:W-:Y:S02]  /*6460*/  IMAD.U32 R10, RZ, RZ, UR4 ;  /* 0x00000004ff0a7e24 */ /* 0x000fe4000f8e00ff */
[----:B------:R-:W-:Y:S07]  /*6470*/  LEPC R20, `(.L_x_111) ;  /* 0x000000001014794e */ /* 0x000fee0000000000 */
[----:B--23--:R-:W-:Y:S05]  /*6480*/  CALL.ABS.NOINC R2 ;  /* 0x0000000002007343 */ /* 0x00cfea0003c00000 */
.L_x_111:
[----:B------:R-:W-:Y:S01]  /*6490*/  SHF.L.U32 R83, R88, 0x10, RZ ;  /* 0x0000001058537819 */ /* 0x000fe200000006ff */
[----:B------:R-:W-:Y:S05]  /*64a0*/  WARPSYNC.ALL ;  /* 0x0000000000007948 */ /* 0x000fea0003800000 */
[----:B------:R-:W-:Y:S01]  /*64b0*/  R2UR UR4, R80 ;  /* 0x00000000500472ca */ /* 0x000fe200000e0000 */
[----:B------:R-:W-:Y:S01]  /*64c0*/  BSSY.RECONVERGENT B0, `(.L_x_112) ;  /* 0x0000121000007945 */ /* 0x000fe20003800200 */
[----:B------:R-:W-:Y:S02]  /*64d0*/  IADD3 R103, PT, PT, R155, UR49, RZ ;  /* 0x000000319b677c10 */ /* 0x000fe4000fffe0ff */
[----:B------:R-:W-:Y:S02]  /*64e0*/  SHF.L.U32 R102, R165, 0x4, RZ ;  /* 0x00000004a5667819 */ /* 0x000fe400000006ff */
[-C--:B------:R-:W-:Y:S02]  /*64f0*/  IADD3 R175, PT, PT, R167, R103.reuse, RZ ;  /* 0x00000067a7af7210 */ /* 0x080fe40007ffe0ff */
[----:B------:R-:W-:Y:S02]  /*6500*/  IADD3 R174, PT, PT, R166, R103, RZ ;  /* 0x00000067a6ae7210 */ /* 0x000fe40007ffe0ff */
[----:B------:R-:W-:Y:S02]  /*6510*/  IADD3 R173, PT, PT, R103, R102, RZ ;  /* 0x0000006667ad7210 */ /* 0x000fe40007ffe0ff */
[C---:B------:R-:W-:Y:S01]  /*6520*/  PRMT R81, R88.reuse, 0x8880, RZ ;  /* 0x0000888058517816 */ /* 0x040fe200000000ff */
[----:B-1----:R-:W2:Y:S01]  /*6530*/  LDTM.x64 R4, tmem[UR4] ;  /* 0x00000004000479ee */ /* 0x002ea20008340000 */
[----:B------:R-:W-:Y:S02]  /*6540*/  SHF.R.S32.HI R83, RZ, 0x18, R83 ;  /* 0x00000018ff537819 */ /* 0x000fe40000011453 */
[----:B------:R-:W-:Y:S02]  /*6550*/  SHF.R.S32.HI R86, RZ, 0x18, R89 ;  /* 0x00000018ff567819 */ /* 0x000fe40000011459 */
[----:B------:R-:W-:Y:S02]  /*6560*/  SHF.L.U32 R84, R88, 0x8, RZ ;  /* 0x0000000858547819 */ /* 0x000fe400000006ff */
[----:B------:R-:W-:Y:S02]  /*6570*/  SHF.L.U32 R85, R89, 0x8, RZ ;  /* 0x0000000859557819 */ /* 0x000fe400000006ff */
[----:B------:R-:W-:Y:S02]  /*6580*/  SHF.R.S32.HI R84, RZ, 0x18, R84 ;  /* 0x00000018ff547819 */ /* 0x000fe40000011454 */
[----:B------:R-:W-:Y:S02]  /*6590*/  SHF.R.S32.HI R85, RZ, 0x18, R85 ;  /* 0x00000018ff557819 */ /* 0x000fe40000011455 */
[----:B------:R-:W-:Y:S02]  /*65a0*/  SHF.L.U32 R87, R110, 0x8, RZ ;  /* 0x000000086e577819 */ /* 0x000fe400000006ff */
[----:B------:R-:W-:Y:S02]  /*65b0*/  ISETP.NE.AND P0, PT, R169, RZ, PT ;  /* 0x000000ffa900720c */ /* 0x000fe40003f05270 */
[----:B------:R-:W-:Y:S02]  /*65c0*/  SHF.R.S32.HI R87, RZ, 0x18, R87 ;  /* 0x00000018ff577819 */ /* 0x000fe40000011457 */
[----:B------:R-:W-:Y:S02]  /*65d0*/  ISETP.NE.AND P6, PT, R116, RZ, PT ;  /* 0x000000ff7400720c */ /* 0x000fe40003fc5270 */
[----:B------:R-:W-:Y:S01]  /*65e0*/  LEA R117, R162, UR49, 0x3 ;  /* 0x00000031a2757c11 */ /* 0x000fe2000f8e18ff */
[C---:B--2---:R-:W-:Y:S02]  /*65f0*/  IMAD R0, R78.reuse, R4, RZ ;  /* 0x000000044e007224 */ /* 0x044fe400078e02ff */
[C---:B---3--:R-:W-:Y:S02]  /*6600*/  IMAD R2, R78.reuse, R5, RZ ;  /* 0x000000054e027224 */ /* 0x048fe400078e02ff */
[----:B------:R-:W-:Y:S02]  /*6610*/  IMAD R3, R78, R6, RZ ;  /* 0x000000064e037224 */ /* 0x000fe400078e02ff */
[-C--:B------:R-:W-:Y:S01]  /*6620*/  IMAD R0, R81, R82.reuse, R0 ;  /* 0x0000005251007224 */ /* 0x080fe200078e0200 */
[----:B------:R-:W-:Y:S01]  /*6630*/  SHF.R.S32.HI R81, RZ, 0x18, R88 ;  /* 0x00000018ff517819 */ /* 0x000fe20000011458 */
[-C--:B------:R-:W-:Y:S01]  /*6640*/  IMAD R2, R83, R82.reuse, R2 ;  /* 0x0000005253027224 */ /* 0x080fe200078e0202 */
[C---:B------:R-:W-:Y:S01]  /*6650*/  PRMT R83, R89.reuse, 0x8880, RZ ;  /* 0x0000888059537816 */ /* 0x040fe200000000ff */
[----:B------:R-:W-:Y:S01]  /*6660*/  IMAD R3, R84, R82, R3 ;  /* 0x0000005254037224 */ /* 0x000fe200078e0203 */
[----:B------:R-:W-:Y:S01]  /*6670*/  SHF.L.U32 R84, R89, 0x10, RZ ;  /* 0x0000001059547819 */ /* 0x000fe200000006ff */
[C---:B------:R-:W-:Y:S01]  /*6680*/  IMAD R7, R78.reuse, R7, RZ ;  /* 0x000000074e077224 */ /* 0x040fe200078e02ff */
[----:B------:R-:W-:Y:S01]  /*6690*/  @P6 SHF.L.U32 R118, R161, 0x1f, RZ ;  /* 0x0000001fa1766819 */ /* 0x000fe200000006ff */
[C---:B------:R-:W-:Y:S01]  /*66a0*/  IMAD R4, R78.reuse, R8, RZ ;  /* 0x000000084e047224 */ /* 0x040fe200078e02ff */
[----:B------:R-:W-:Y:S01]  /*66b0*/  SHF.R.S32.HI R84, RZ, 0x18, R84 ;  /* 0x00000018ff547819 */ /* 0x000fe20000011454 */
[----:B------:R-:W-:Y:S02]  /*66c0*/  IMAD R5, R78, R9, RZ ;  /* 0x000000094e057224 */ /* 0x000fe400078e02ff */
[----:B------:R-:W-:Y:S01]  /*66d0*/  IMAD R7, R81, R82, R7 ;  /* 0x0000005251077224 */ /* 0x000fe200078e0207 */
[----:B------:R-:W-:Y:S01]  /*66e0*/  PRMT R81, R90, 0x8880, RZ ;  /* 0x000088805a517816 */ /* 0x000fe200000000ff */
[----:B------:R-:W-:Y:S02]  /*66f0*/  IMAD R6, R78, R10, RZ ;  /* 0x0000000a4e067224 */ /* 0x000fe400078e02ff */
[-C--:B------:R-:W-:Y:S01]  /*6700*/  IMAD R4, R83, R82.reuse, R4 ;  /* 0x0000005253047224 */ /* 0x080fe200078e0204 */
[----:B------:R-:W-:Y:S01]  /*6710*/  I2IP.S8.S32.SAT R93, R7, R3, RZ ;  /* 0x00000003075d7239 */ /* 0x000fe200000014ff */
[----:B------:R-:W-:Y:S01]  /*6720*/  IMAD R5, R84, R82, R5 ;  /* 0x0000005254057224 */ /* 0x000fe200078e0205 */
[----:B------:R-:W-:Y:S01]  /*6730*/  SHF.L.U32 R83, R90, 0x10, RZ ;  /* 0x000000105a537819 */ /* 0x000fe200000006ff */
[----:B------:R-:W-:Y:S01]  /*6740*/  IMAD R11, R78, R11, RZ ;  /* 0x0000000b4e0b7224 */ /* 0x000fe200078e02ff */
[----:B------:R-:W-:Y:S01]  /*6750*/  I2IP.S8.S32.SAT R92, R2, R0, R93 ;  /* 0x00000000025c7239 */ /* 0x000fe2000000145d */
[----:B------:R-:W-:Y:S01]  /*6760*/  IMAD R6, R85, R82, R6 ;  /* 0x0000005255067224 */ /* 0x000fe200078e0206 */
[----:B------:R-:W-:Y:S01]  /*6770*/  SHF.R.S32.HI R83, RZ, 0x18, R83 ;  /* 0x00000018ff537819 */ /* 0x000fe20000011453 */
[----:B------:R-:W-:Y:S01]  /*6780*/  IMAD R8, R78, R12, RZ ;  /* 0x0000000c4e087224 */ /* 0x000fe200078e02ff */
[----:B------:R-:W-:Y:S01]  /*6790*/  SHF.L.U32 R85, R90, 0x8, RZ ;  /* 0x000000085a557819 */ /* 0x000fe200000006ff */
[----:B------:R-:W-:Y:S02]  /*67a0*/  IMAD R9, R78, R13, RZ ;  /* 0x0000000d4e097224 */ /* 0x000fe400078e02ff */
[----:B------:R-:W-:Y:S01]  /*67b0*/  IMAD R11, R86, R82, R11 ;  /* 0x00000052560b7224 */ /* 0x000fe200078e020b */
[----:B------:R-:W-:Y:S01]  /*67c0*/  SHF.R.S32.HI R85, RZ, 0x18, R85 ;  /* 0x00000018ff557819 */ /* 0x000fe20000011455 */
[C---:B------:R-:W-:Y:S01]  /*67d0*/  IMAD R10, R78.reuse, R14, RZ ;  /* 0x0000000e4e0a7224 */ /* 0x040fe200078e02ff */
[----:B------:R-:W-:Y:S01]  /*67e0*/  SHF.R.S32.HI R86, RZ, 0x18, R91 ;  /* 0x00000018ff567819 */ /* 0x000fe2000001145b */
[----:B------:R-:W-:Y:S01]  /*67f0*/  IMAD R8, R81, R82, R8 ;  /* 0x0000005251087224 */ /* 0x000fe200078e0208 */
[----:B------:R-:W-:Y:S01]  /*6800*/  I2IP.S8.S32.SAT R94, R11, R6, RZ ;  /* 0x000000060b5e7239 */ /* 0x000fe200000014ff */
[----:B------:R-:W-:Y:S01]  /*6810*/  IMAD R9, R83, R82, R9 ;  /* 0x0000005253097224 */ /* 0x000fe200078e0209 */
[C---:B------:R-:W-:Y:S01]  /*6820*/  PRMT R83, R91.reuse, 0x8880, RZ ;  /* 0x000088805b537816 */ /* 0x040fe200000000ff */
[----:B------:R-:W-:Y:S01]  /*6830*/  IMAD.U32 R84, R91, 0x10000, RZ ;  /* 0x000100005b547824 */ /* 0x000fe200078e00ff */
[----:B------:R-:W-:Y:S01]  /*6840*/  I2IP.S8.S32.SAT R93, R5, R4, R94 ;  /* 0x00000004055d7239 */ /* 0x000fe2000000145e */
[C---:B------:R-:W-:Y:S01]  /*6850*/  IMAD R15, R78.reuse, R15, RZ ;  /* 0x0000000f4e0f7224 */ /* 0x040fe200078e02ff */
[----:B------:R-:W-:Y:S01]  /*6860*/  SHF.R.S32.HI R81, RZ, 0x18, R90 ;  /* 0x00000018ff517819 */ /* 0x000fe2000001145a */
[----:B------:R-:W-:Y:S01]  /*6870*/  IMAD R10, R85, R82, R10 ;  /* 0x00000052550a7224 */ /* 0x000fe200078e020a */
[----:B------:R-:W-:Y:S01]  /*6880*/  SHF.R.S32.HI R84, RZ, 0x18, R84 ;  /* 0x00000018ff547819 */ /* 0x000fe20000011454 */
[C---:B------:R-:W-:Y:S01]  /*6890*/  IMAD R12, R78.reuse, R16, RZ ;  /* 0x000000104e0c7224 */ /* 0x040fe200078e02ff */
[----:B------:R-:W-:Y:S01]  /*68a0*/  SHF.L.U32 R85, R91, 0x8, RZ ;  /* 0x000000085b557819 */ /* 0x000fe200000006ff */
[----:B------:R-:W-:Y:S02]  /*68b0*/  IMAD R13, R78, R17, RZ ;  /* 0x000000114e0d7224 */ /* 0x000fe400078e02ff */
[----:B------:R-:W-:Y:S01]  /*68c0*/  IMAD R15, R81, R82, R15 ;  /* 0x00000052510f7224 */ /* 0x000fe200078e020f */
[----:B------:R-:W-:Y:S01]  /*68d0*/  PRMT R81, R96, 0x8880, RZ ;  /* 0x0000888060517816 */ /* 0x000fe200000000ff */
[----:B------:R-:W-:Y:S01]  /*68e0*/  IMAD R14, R78, R18, RZ ;  /* 0x000000124e0e7224 */ /* 0x000fe200078e02ff */
[----:B------:R-:W-:Y:S01]  /*68f0*/  SHF.R.S32.HI R85, RZ, 0x18, R85 ;  /* 0x00000018ff557819 */ /* 0x000fe20000011455 */
[----:B------:R-:W-:Y:S01]  /*6900*/  IMAD R12, R83, R82, R12 ;  /* 0x00000052530c7224 */ /* 0x000fe200078e020c */
[----:B------:R-:W-:Y:S01]  /*6910*/  I2IP.S8.S32.SAT R94, R15, R10, RZ ;  /* 0x0000000a0f5e7239 */ /* 0x000fe200000014ff */
[----:B------:R-:W-:Y:S01]  /*6920*/  IMAD R13, R84, R82, R13 ;  /* 0x00000052540d7224 */ /* 0x000fe200078e020d */
[----:B------:R-:W-:Y:S01]  /*6930*/  SHF.L.U32 R83, R96, 0x10, RZ ;  /* 0x0000001060537819 */ /* 0x000fe200000006ff */
[C---:B------:R-:W-:Y:S01]  /*6940*/  IMAD R19, R78.reuse, R19, RZ ;  /* 0x000000134e137224 */ /* 0x040fe200078e02ff */
[----:B------:R-:W-:Y:S01]  /*6950*/  I2IP.S8.S32.SAT R94, R9, R8, R94 ;  /* 0x00000008095e7239 */ /* 0x000fe2000000145e */
[----:B------:R-:W-:Y:S01]  /*6960*/  IMAD R14, R85, R82, R14 ;  /* 0x00000052550e7224 */ /* 0x000fe200078e020e */
[----:B------:R-:W-:Y:S01]  /*6970*/  SHF.R.S32.HI R83, RZ, 0x18, R83 ;  /* 0x00000018ff537819 */ /* 0x000fe20000011453 */
[C---:B------:R-:W-:Y:S01]  /*6980*/  IMAD R16, R78.reuse, R20, RZ ;  /* 0x000000144e107224 */ /* 0x040fe200078e02ff */
[----:B------:R-:W-:Y:S01]  /*6990*/  SHF.L.U32 R84, R97, 0x10, RZ ;  /* 0x0000001061547819 */ /* 0x000fe200000006ff */
[----:B------:R-:W-:Y:S01]  /*69a0*/  IMAD R17, R78, R21, RZ ;  /* 0x000000154e117224 */ /* 0x000fe200078e02ff */
[----:B------:R-:W-:Y:S01]  /*69b0*/  SHF.L.U32 R85, R96, 0x8, RZ ;  /* 0x0000000860557819 */ /* 0x000fe200000006ff */
[----:B------:R-:W-:Y:S01]  /*69c0*/  IMAD R19, R86, R82, R19 ;  /* 0x0000005256137224 */ /* 0x000fe200078e0213 */
[----:B------:R-:W-:Y:S01]  /*69d0*/  SHF.R.S32.HI R84, RZ, 0x18, R84 ;  /* 0x00000018ff547819 */ /* 0x000fe20000011454 */
[C---:B------:R-:W-:Y:S01]  /*69e0*/  IMAD R18, R78.reuse, R22, RZ ;  /* 0x000000164e127224 */ /* 0x040fe200078e02ff */
[----:B------:R-:W-:Y:S01]  /*69f0*/  SHF.R.S32.HI R85, RZ, 0x18, R85 ;  /* 0x00000018ff557819 */ /* 0x000fe20000011455 */
[----:B------:R-:W-:Y:S01]  /*6a00*/  IMAD R16, R81, R82, R16 ;  /* 0x0000005251107224 */ /* 0x000fe200078e0210 */
[----:B------:R-:W-:Y:S01]  /*6a10*/  I2IP.S8.S32.SAT R95, R19, R14, RZ ;  /* 0x0000000e135f7239 */ /* 0x000fe200000014ff */
[-C--:B------:R-:W-:Y:S01]  /*6a20*/  IMAD R17, R83, R82.reuse, R17 ;  /* 0x0000005253117224 */ /* 0x080fe200078e0211 */
[----:B------:R-:W-:Y:S01]  /*6a30*/  PRMT R83, R97, 0x8880, RZ ;  /* 0x0000888061537816 */ /* 0x000fe200000000ff */
[C---:B------:R-:W-:Y:S01]  /*6a40*/  IMAD R23, R78.reuse, R23, RZ ;  /* 0x000000174e177224 */ /* 0x040fe200078e02ff */
[----:B------:R-:W-:Y:S01]  /*6a50*/  SHF.R.S32.HI R81, RZ, 0x18, R96 ;  /* 0x00000018ff517819 */ /* 0x000fe20000011460 */
[----:B------:R-:W-:Y:S01]  /*6a60*/  IMAD R18, R85, R82, R18 ;  /* 0x0000005255127224 */ /* 0x000fe200078e0212 */
[----:B------:R-:W-:Y:S01]  /*6a70*/  SHF.L.U32 R85, R97, 0x8, RZ ;  /* 0x0000000861557819 */ /* 0x000fe200000006ff */
[C---:B------:R-:W-:Y:S01]  /*6a80*/  IMAD R20, R78.reuse, R24, RZ ;  /* 0x000000184e147224 */ /* 0x040fe200078e02ff */
[----:B------:R-:W-:Y:S01]  /*6a90*/  I2IP.S8.S32.SAT R95, R13, R12, R95 ;  /* 0x0000000c0d5f7239 */ /* 0x000fe2000000145f */
[----:B------:R-:W-:Y:S01]  /*6aa0*/  IMAD R21, R78, R25, RZ ;  /* 0x000000194e157224 */ /* 0x000fe200078e02ff */
[----:B------:R-:W-:Y:S01]  /*6ab0*/  SHF.R.S32.HI R85, RZ, 0x18, R85 ;  /* 0x00000018ff557819 */ /* 0x000fe20000011455 */
[----:B------:R-:W-:Y:S01]  /*6ac0*/  IMAD R23, R81, R82, R23 ;  /* 0x0000005251177224 */ /* 0x000fe200078e0217 */
[----:B------:R-:W-:Y:S01]  /*6ad0*/  PRMT R81, R98, 0x8880, RZ ;  /* 0x0000888062517816 */ /* 0x000fe200000000ff */
[----:B------:R-:W-:Y:S01]  /*6ae0*/  IMAD R22, R78, R26, RZ ;  /* 0x0000001a4e167224 */ /* 0x000fe200078e02ff */
[----:B------:R1:W-:Y:S01]  /*6af0*/  STS.128 [R155+UR49+0x8200], R92 ;  /* 0x0082005c9b007988 */ /* 0x0003e20008000c31 */
[----:B------:R-:W-:Y:S01]  /*6b00*/  IMAD R20, R83, R82, R20 ;  /* 0x0000005253147224 */ /* 0x000fe200078e0214 */
[----:B------:R-:W-:Y:S01]  /*6b10*/  I2IP.S8.S32.SAT R112, R23, R18, RZ ;  /* 0x0000001217707239 */ /* 0x000fe200000014ff */
[----:B------:R-:W-:Y:S01]  /*6b20*/  IMAD R21, R84, R82, R21 ;  /* 0x0000005254157224 */ /* 0x000fe200078e0215 */
[----:B------:R-:W-:Y:S01]  /*6b30*/  SHF.R.S32.HI R86, RZ, 0x18, R97 ;  /* 0x00000018ff567819 */ /* 0x000fe20000011461 */
[----:B------:R-:W-:Y:S01]  /*6b40*/  IMAD.U32 R83, R98, 0x10000, RZ ;  /* 0x0001000062537824 */ /* 0x000fe200078e00ff */
[----:B------:R-:W-:Y:S01]  /*6b50*/  I2IP.S8.S32.SAT R112, R17, R16, R112 ;  /* 0x0000001011707239 */ /* 0x000fe20000001470 */
[----:B------:R-:W-:Y:S01]  /*6b60*/  IMAD R27, R78, R27, RZ ;  /* 0x0000001b4e1b7224 */ /* 0x000fe200078e02ff */
[----:B------:R-:W-:Y:S01]  /*6b70*/  SHF.L.U32 R84, R99, 0x10, RZ ;  /* 0x0000001063547819 */ /* 0x000fe200000006ff */
[----:B------:R-:W-:Y:S01]  /*6b80*/  IMAD R22, R85, R82, R22 ;  /* 0x0000005255167224 */ /* 0x000fe200078e0216 */
[----:B------:R-:W-:Y:S01]  /*6b90*/  SHF.L.U32 R85, R98, 0x8, RZ ;  /* 0x0000000862557819 */ /* 0x000fe200000006ff */
[C---:B------:R-:W-:Y:S01]  /*6ba0*/  IMAD R24, R78.reuse, R28, RZ ;  /* 0x0000001c4e187224 */ /* 0x040fe200078e02ff */
[----:B------:R-:W-:Y:S01]  /*6bb0*/  SHF.R.S32.HI R83, RZ, 0x18, R83 ;  /* 0x00000018ff537819 */ /* 0x000fe20000011453 */
[----:B------:R-:W-:Y:S01]  /*6bc0*/  IMAD R25, R78, R29, RZ ;  /* 0x0000001d4e197224 */ /* 0x000fe200078e02ff */
[----:B------:R-:W-:Y:S01]  /*6bd0*/  SHF.R.S32.HI R84, RZ, 0x18, R84 ;  /* 0x00000018ff547819 */ /* 0x000fe20000011454 */
[----:B------:R-:W-:Y:S01]  /*6be0*/  IMAD R27, R86, R82, R27 ;  /* 0x00000052561b7224 */ /* 0x000fe200078e021b */
[----:B------:R-:W-:Y:S01]  /*6bf0*/  SHF.R.S32.HI R85, RZ, 0x18, R85 ;  /* 0x00000018ff557819 */ /* 0x000fe20000011455 */
[C---:B------:R-:W-:Y:S01]  /*6c00*/  IMAD R26, R78.reuse, R30, RZ ;  /* 0x0000001e4e1a7224 */ /* 0x040fe200078e02ff */
[----:B------:R-:W-:Y:S01]  /*6c10*/  SHF.R.S32.HI R86, RZ, 0x18, R99 ;  /* 0x00000018ff567819 */ /* 0x000fe20000011463 */
[----:B------:R-:W-:Y:S01]  /*6c20*/  IMAD R24, R81, R82, R24 ;  /* 0x0000005251187224 */ /* 0x000fe200078e0218 */
[----:B------:R-:W-:Y:S01]  /*6c30*/  I2IP.S8.S32.SAT R113, R27, R22, RZ ;  /* 0x000000161b717239 */ /* 0x000fe200000014ff */
[----:B------:R-:W-:Y:S01]  /*6c40*/  IMAD R25, R83, R82, R25 ;  /* 0x0000005253197224 */ /* 0x000fe200078e0219 */
[----:B------:R-:W-:Y:S01]  /*6c50*/  SHF.R.S32.HI R81, RZ, 0x18, R98 ;  /* 0x00000018ff517819 */ /* 0x000fe20000011462 */
[C---:B------:R-:W-:Y:S01]  /*6c60*/  IMAD R31, R78.reuse, R31, RZ ;  /* 0x0000001f4e1f7224 */ /* 0x040fe200078e02ff */
[----:B------:R-:W-:Y:S01]  /*6c70*/  I2IP.S8.S32.SAT R113, R21, R20, R113 ;  /* 0x0000001415717239 */ /* 0x000fe20000001471 */
[----:B------:R-:W-:Y:S01]  /*6c80*/  IMAD R26, R85, R82, R26 ;  /* 0x00000052551a7224 */ /* 0x000fe200078e021a */
[C---:B------:R-:W-:Y:S01]  /*6c90*/  PRMT R83, R99.reuse, 0x8880, RZ ;  /* 0x0000888063537816 */ /* 0x040fe200000000ff */
[C---:B------:R-:W-:Y:S01]  /*6ca0*/  IMAD R28, R78.reuse, R32, RZ ;  /* 0x000000204e1c7224 */ /* 0x040fe200078e02ff */
[----:B------:R-:W-:Y:S01]  /*6cb0*/  SHF.L.U32 R85, R99, 0x8, RZ ;  /* 0x0000000863557819 */ /* 0x000fe200000006ff */
[C---:B------:R-:W-:Y:S02]  /*6cc0*/  IMAD R29, R78.reuse, R33, RZ ;  /* 0x000000214e1d7224 */ /* 0x040fe400078e02ff */
[----:B------:R-:W-:Y:S01]  /*6cd0*/  IMAD R31, R81, R82, R31 ;  /* 0x00000052511f7224 */ /* 0x000fe200078e021f */
[----:B------:R-:W-:Y:S01]  /*6ce0*/  SHF.R.S32.HI R85, RZ, 0x18, R85 ;  /* 0x00000018ff557819 */ /* 0x000fe20000011455 */
[----:B------:R-:W-:Y:S01]  /*6cf0*/  IMAD R30, R78, R34, RZ ;  /* 0x000000224e1e7224 */ /* 0x000fe200078e02ff */
[----:B------:R-:W-:Y:S01]  /*6d00*/  PRMT R81, R104, 0x8880, RZ ;  /* 0x0000888068517816 */ /* 0x000fe200000000ff */
[----:B------:R-:W-:Y:S01]  /*6d10*/  IMAD R28, R83, R82, R28 ;  /* 0x00000052531c7224 */ /* 0x000fe200078e021c */
[----:B------:R-:W-:Y:S01]  /*6d20*/  I2IP.S8.S32.SAT R114, R31, R26, RZ ;  /* 0x0000001a1f727239 */ /* 0x000fe200000014ff */
[----:B------:R-:W-:Y:S01]  /*6d30*/  IMAD R29, R84, R82, R29 ;  /* 0x00000052541d7224 */ /* 0x000fe200078e021d */
[----:B------:R-:W-:Y:S01]  /*6d40*/  SHF.L.U32 R83, R104, 0x10, RZ ;  /* 0x0000001068537819 */ /* 0x000fe200000006ff */
[----:B------:R-:W-:Y:S01]  /*6d50*/  IMAD R35, R78, R35, RZ ;  /* 0x000000234e237224 */ /* 0x000fe200078e02ff */
[----:B------:R-:W-:Y:S01]  /*6d60*/  I2IP.S8.S32.SAT R114, R25, R24, R114 ;  /* 0x0000001819727239 */ /* 0x000fe20000001472 */
[----:B------:R-:W-:Y:S01]  /*6d70*/  IMAD R30, R85, R82, R30 ;  /* 0x00000052551e7224 */ /* 0x000fe200078e021e */
[----:B------:R-:W-:Y:S01]  /*6d80*/  SHF.L.U32 R85, R104, 0x8, RZ ;  /* 0x0000000868557819 */ /* 0x000fe200000006ff */
[C---:B------:R-:W-:Y:S01]  /*6d90*/  IMAD R32, R78.reuse, R36, RZ ;  /* 0x000000244e207224 */ /* 0x040fe200078e02ff */
[----:B------:R-:W-:Y:S01]  /*6da0*/  SHF.R.S32.HI R83, RZ, 0x18, R83 ;  /* 0x00000018ff537819 */ /* 0x000fe20000011453 */
[----:B------:R-:W-:Y:S01]  /*6db0*/  IMAD R33, R78, R37, RZ ;  /* 0x000000254e217224 */ /* 0x000fe200078e02ff */
[----:B------:R-:W-:Y:S01]  /*6dc0*/  SHF.R.S32.HI R85, RZ, 0x18, R85 ;  /* 0x00000018ff557819 */ /* 0x000fe20000011455 */
[----:B------:R-:W-:Y:S01]  /*6dd0*/  IMAD R35, R86, R82, R35 ;  /* 0x0000005256237224 */ /* 0x000fe200078e0223 */
[----:B------:R-:W-:Y:S01]  /*6de0*/  PRMT R84, R105, 0x8880, RZ ;  /* 0x0000888069547816 */ /* 0x000fe200000000ff */
[----:B------:R-:W-:Y:S01]  /*6df0*/  IMAD R34, R78, R38, RZ ;  /* 0x000000264e227224 */ /* 0x000fe200078e02ff */
[----:B------:R-:W-:Y:S01]  /*6e00*/  SHF.L.U32 R86, R108, 0x10, RZ ;  /* 0x000000106c567819 */ /* 0x000fe200000006ff */
[----:B------:R-:W-:Y:S01]  /*6e10*/  IMAD R32, R81, R82, R32 ;  /* 0x0000005251207224 */ /* 0x000fe200078e0220 */
[----:B------:R-:W-:Y:S01]  /*6e20*/  SHF.R.S32.HI R81, RZ, 0x18, R104 ;  /* 0x00000018ff517819 */ /* 0x000fe20000011468 */
[C---:B------:R-:W-:Y:S01]  /*6e30*/  IMAD R39, R78.reuse, R39, RZ ;  /* 0x000000274e277224 */ /* 0x040fe200078e02ff */
[----:B------:R-:W-:Y:S01]  /*6e40*/  I2IP.S8.S32.SAT R115, R35, R30, RZ ;  /* 0x0000001e23737239 */ /* 0x000fe200000014ff */
[-C--:B------:R-:W-:Y:S02]  /*6e50*/  IMAD R33, R83, R82.reuse, R33 ;  /* 0x0000005253217224 */ /* 0x080fe400078e0221 */
[----:B------:R-:W-:Y:S01]  /*6e60*/  IMAD R34, R85, R82, R34 ;  /* 0x0000005255227224 */ /* 0x000fe200078e0222 */
[----:B------:R-:W-:Y:S01]  /*6e70*/  I2IP.S8.S32.SAT R115, R29, R28, R115 ;  /* 0x0000001c1d737239 */ /* 0x000fe20000001473 */
[C---:B------:R-:W-:Y:S01]  /*6e80*/  IMAD.U32 R83, R105.reuse, 0x10000, RZ ;  /* 0x0001000069537824 */ /* 0x040fe200078e00ff */
[----:B------:R-:W-:Y:S01]  /*6e90*/  SHF.L.U32 R85, R105, 0x8, RZ ;  /* 0x0000000869557819 */ /* 0x000fe200000006ff */
[----:B------:R-:W-:Y:S01]  /*6ea0*/  IMAD R39, R81, R82, R39 ;  /* 0x0000005251277224 */ /* 0x000fe200078e0227 */
[----:B------:R-:W-:Y:S01]  /*6eb0*/  MOV R81, R84 ;  /* 0x0000005400517202 */ /* 0x000fe20000000f00 */
[C---:B------:R-:W-:Y:S01]  /*6ec0*/  IMAD R36, R78.reuse, R40, RZ ;  /* 0x000000284e247224 */ /* 0x040fe200078e02ff */
[----:B------:R-:W-:Y:S01]  /*6ed0*/  SHF.R.S32.HI R83, RZ, 0x18, R83 ;  /* 0x00000018ff537819 */ /* 0x000fe20000011453 */
[C---:B------:R-:W-:Y:S01]  /*6ee0*/  IMAD R37, R78.reuse, R41, RZ ;  /* 0x000000294e257224 */ /* 0x040fe200078e02ff */
[----:B------:R-:W-:Y:S01]  /*6ef0*/  SHF.R.S32.HI R85, RZ, 0x18, R85 ;  /* 0x00000018ff557819 */ /* 0x000fe20000011455 */
[C---:B------:R-:W-:Y:S01]  /*6f00*/  IMAD R38, R78.reuse, R42, RZ ;  /* 0x0000002a4e267224 */ /* 0x040fe200078e02ff */
[----:B------:R1:W-:Y:S01]  /*6f10*/  STS.128 [R175+0x8200], R112 ;  /* 0x00820070af007388 */ /* 0x0003e20000000c00 */
[----:B------:R-:W-:Y:S01]  /*6f20*/  IMAD R36, R81, R82, R36 ;  /* 0x0000005251247224 */ /* 0x000fe200078e0224 */
[----:B------:R-:W-:Y:S01]  /*6f30*/  I2IP.S8.S32.SAT R120, R39, R34, RZ ;  /* 0x0000002227787239 */ /* 0x000fe200000014ff */
[-C--:B------:R-:W-:Y:S01]  /*6f40*/  IMAD R37, R83, R82.reuse, R37 ;  /* 0x0000005253257224 */ /* 0x080fe200078e0225 */
[----:B------:R-:W-:Y:S01]  /*6f50*/  SHF.R.S32.HI R84, RZ, 0x18, R105 ;  /* 0x00000018ff547819 */ /* 0x000fe20000011469 */
[----:B------:R-:W-:Y:S01]  /*6f60*/  IMAD R43, R78, R43, RZ ;  /* 0x0000002b4e2b7224 */ /* 0x000fe200078e02ff */
[C---:B------:R-:W-:Y:S01]  /*6f70*/  SHF.L.U32 R83, R106.reuse, 0x10, RZ ;  /* 0x000000106a537819 */ /* 0x040fe200000006ff */
[----:B------:R-:W-:Y:S01]  /*6f80*/  IMAD R38, R85, R82, R38 ;  /* 0x0000005255267224 */ /* 0x000fe200078e0226 */
[----:B------:R-:W-:Y:S01]  /*6f90*/  PRMT R81, R106, 0x8880, RZ ;  /* 0x000088806a517816 */ /* 0x000fe200000000ff */
[----:B------:R-:W-:Y:S01]  /*6fa0*/  IMAD R40, R78, R44, RZ ;  /* 0x0000002c4e287224 */ /* 0x000fe200078e02ff */
[----:B------:R-:W-:Y:S01]  /*6fb0*/  SHF.L.U32 R85, R106, 0x8, RZ ;  /* 0x000000086a557819 */ /* 0x000fe200000006ff */
[----:B------:R-:W-:Y:S01]  /*6fc0*/  IMAD R41, R78, R45, RZ ;  /* 0x0000002d4e297224 */ /* 0x000fe200078e02ff */
[----:B------:R-:W-:Y:S01]  /*6fd0*/  SHF.R.S32.HI R83, RZ, 0x18, R83 ;  /* 0x00000018ff537819 */ /* 0x000fe20000011453 */
[----:B------:R-:W-:Y:S01]  /*6fe0*/  IMAD R43, R84, R82, R43 ;  /* 0x00000052542b7224 */ /* 0x000fe200078e022b */
[----:B------:R-:W-:Y:S01]  /*6ff0*/  SHF.R.S32.HI R85, RZ, 0x18, R85 ;  /* 0x00000018ff557819 */ /* 0x000fe20000011455 */
[C---:B------:R-:W-:Y:S01]  /*7000*/  IMAD R42, R78.reuse, R46, RZ ;  /* 0x0000002e4e2a7224 */ /* 0x040fe200078e02ff */
[----:B------:R-:W-:Y:S01]  /*7010*/  I2IP.S8.S32.SAT R120, R33, R32, R120 ;  /* 0x0000002021787239 */ /* 0x000fe20000001478 */
[----:B------:R-:W-:Y:S01]  /*7020*/  IMAD R40, R81, R82, R40 ;  /* 0x0000005251287224 */ /* 0x000fe200078e0228 */
[----:B------:R-:W-:Y:S01]  /*7030*/  SHF.R.S32.HI R84, RZ, 0x18, R106 ;  /* 0x00000018ff547819 */ /* 0x000fe2000001146a */
[----:B------:R-:W-:Y:S01]  /*7040*/  IMAD R47, R78, R47, RZ ;  /* 0x0000002f4e2f7224 */ /* 0x000fe200078e02ff */
[----:B------:R-:W-:Y:S01]  /*7050*/  I2IP.S8.S32.SAT R121, R43, R38, RZ ;  /* 0x000000262b797239 */ /* 0x000fe200000014ff */
[-C--:B------:R-:W-:Y:S01]  /*7060*/  IMAD R41, R83, R82.reuse, R41 ;  /* 0x0000005253297224 */ /* 0x080fe200078e0229 */
[----:B------:R-:W-:Y:S01]  /*7070*/  PRMT R81, R107, 0x8880, RZ ;  /* 0x000088806b517816 */ /* 0x000fe200000000ff */
[-C--:B------:R-:W-:Y:S01]  /*7080*/  IMAD R42, R85, R82.reuse, R42 ;  /* 0x00000052552a7224 */ /* 0x080fe200078e022a */
[----:B------:R-:W-:Y:S01]  /*7090*/  SHF.L.U32 R83, R107, 0x10, RZ ;  /* 0x000000106b537819 */ /* 0x000fe200000006ff */
[----:B------:R-:W-:Y:S01]  /*70a0*/  IMAD R47, R84, R82, R47 ;  /* 0x00000052542f7224 */ /* 0x000fe200078e022f */
[----:B------:R-:W-:Y:S01]  /*70b0*/  I2IP.S8.S32.SAT R121, R37, R36, R121 ;  /* 0x0000002425797239 */ /* 0x000fe20000001479 */
[C---:B------:R-:W-:Y:S01]  /*70c0*/  IMAD R44, R78.reuse, R48, RZ ;  /* 0x000000304e2c7224 */ /* 0x040fe200078e02ff */
[----:B------:R-:W-:Y:S01]  /*70d0*/  SHF.R.S32.HI R83, RZ, 0x18, R83 ;  /* 0x00000018ff537819 */ /* 0x000fe20000011453 */
[----:B------:R-:W-:Y:S01]  /*70e0*/  IMAD.SHL.U32 R84, R107, 0x100, RZ ;  /* 0x000001006b547824 */ /* 0x000fe200078e00ff */
[----:B------:R-:W-:Y:S01]  /*70f0*/  I2IP.S8.S32.SAT R122, R47, R42, RZ ;  /* 0x0000002a2f7a7239 */ /* 0x000fe200000014ff */
[----:B------:R-:W-:Y:S01]  /*7100*/  IMAD R45, R78, R49, RZ ;  /* 0x000000314e2d7224 */ /* 0x000fe200078e02ff */
[----:B------:R-:W-:Y:S01]  /*7110*/  PRMT R85, R108, 0x8880, RZ ;  /* 0x000088806c557816 */ /* 0x000fe200000000ff */
[----:B------:R-:W-:Y:S01]  /*7120*/  IMAD R44, R81, R82, R44 ;  /* 0x00000052512c7224 */ /* 0x000fe200078e022c */
[----:B------:R-:W-:Y:S01]  /*7130*/  SHF.R.S32.HI R81, RZ, 0x18, R84 ;  /* 0x00000018ff517819 */ /* 0x000fe20000011454 */
[C---:B------:R-:W-:Y:S01]  /*7140*/  IMAD R46, R78.reuse, R50, RZ ;  /* 0x000000324e2e7224 */ /* 0x040fe200078e02ff */
[----:B------:R-:W-:Y:S01]  /*7150*/  I2IP.S8.S32.SAT R122, R41, R40, R122 ;  /* 0x00000028297a7239 */ /* 0x000fe2000000147a */
[----:B------:R-:W-:Y:S01]  /*7160*/  IMAD R45, R83, R82, R45 ;  /* 0x00000052532d7224 */ /* 0x000fe200078e022d */
[----:B------:R-:W-:Y:S01]  /*7170*/  SHF.R.S32.HI R83, RZ, 0x18, R107 ;  /* 0x00000018ff537819 */ /* 0x000fe2000001146b */
[----:B------:R-:W-:Y:S01]  /*7180*/  IMAD R51, R78, R51, RZ ;  /* 0x000000334e337224 */ /* 0x000fe200078e02ff */
[----:B------:R-:W-:Y:S01]  /*7190*/  SHF.L.U32 R84, R108, 0x8, RZ ;  /* 0x000000086c547819 */ /* 0x000fe200000006ff */
[C---:B------:R-:W-:Y:S02]  /*71a0*/  IMAD R48, R78.reuse, R52, RZ ;  /* 0x000000344e307224 */ /* 0x040fe400078e02ff */
[-C--:B------:R-:W-:Y:S01]  /*71b0*/  IMAD R46, R81, R82.reuse, R46 ;  /* 0x00000052512e7224 */ /* 0x080fe200078e022e */
[----:B------:R-:W-:Y:S01]  /*71c0*/  SHF.R.S32.HI R81, RZ, 0x18, R86 ;  /* 0x00000018ff517819 */ /* 0x000fe20000011456 */
[C---:B------:R-:W-:Y:S01]  /*71d0*/  IMAD R49, R78.reuse, R53, RZ ;  /* 0x000000354e317224 */ /* 0x040fe200078e02ff */
[----:B------:R-:W-:Y:S01]  /*71e0*/  SHF.R.S32.HI R86, RZ, 0x18, R111 ;  /* 0x00000018ff567819 */ /* 0x000fe2000001146f */
[----:B------:R-:W-:Y:S01]  /*71f0*/  IMAD R51, R83, R82, R51 ;  /* 0x0000005253337224 */ /* 0x000fe200078e0233 */
[----:B------:R-:W-:Y:S01]  /*7200*/  SHF.R.S32.HI R83, RZ, 0x18, R84 ;  /* 0x00000018ff537819 */ /* 0x000fe20000011454 */
[C---:B------:R-:W-:Y:S01]  /*7210*/  IMAD R50, R78.reuse, R54, RZ ;  /* 0x000000364e327224 */ /* 0x040fe200078e02ff */
[----:B------:R-:W-:Y:S01]  /*7220*/  SHF.R.S32.HI R84, RZ, 0x18, R108 ;  /* 0x00000018ff547819 */ /* 0x000fe2000001146c */
[----:B------:R-:W-:Y:S01]  /*7230*/  IMAD R48, R85, R82, R48 ;  /* 0x0000005255307224 */ /* 0x000fe200078e0230 */
[----:B------:R-:W-:Y:S01]  /*7240*/  I2IP.S8.S32.SAT R123, R51, R46, RZ ;  /* 0x0000002e337b7239 */ /* 0x000fe200000014ff */
[C---:B------:R-:W-:Y:S01]  /*7250*/  IMAD R55, R78.reuse, R55, RZ ;  /* 0x000000374e377224 */ /* 0x040fe200078e02ff */
[----:B------:R-:W-:Y:S01]  /*7260*/  SHF.L.U32 R85, R109, 0x10, RZ ;  /* 0x000000106d557819 */ /* 0x000fe200000006ff */
[----:B------:R-:W-:Y:S01]  /*7270*/  IMAD R49, R81, R82, R49 ;  /* 0x0000005251317224 */ /* 0x000fe200078e0231 */
[----:B------:R-:W-:Y:S01]  /*7280*/  PRMT R81, R109, 0x8880, RZ ;  /* 0x000088806d517816 */ /* 0x000fe200000000ff */
[----:B------:R-:W-:Y:S01]  /*7290*/  IMAD R52, R78, R56, RZ ;  /* 0x000000384e347224 */ /* 0x000fe200078e02ff */
[----:B------:R-:W-:Y:S01]  /*72a0*/  I2IP.S8.S32.SAT R123, R45, R44, R123 ;  /* 0x0000002c2d7b7239 */ /* 0x000fe2000000147b */
[-C--:B------:R-:W-:Y:S01]  /*72b0*/  IMAD R50, R83, R82.reuse, R50 ;  /* 0x0000005253327224 */ /* 0x080fe200078e0232 */
[----:B------:R-:W-:Y:S01]  /*72c0*/  SHF.R.S32.HI R83, RZ, 0x18, R85 ;  /* 0x00000018ff537819 */ /* 0x000fe20000011455 */
[-C--:B------:R-:W-:Y:S01]  /*72d0*/  IMAD R55, R84, R82.reuse, R55 ;  /* 0x0000005254377224 */ /* 0x080fe200078e0237 */
[----:B------:R-:W-:Y:S01]  /*72e0*/  PRMT R85, R110, 0x8880, RZ ;  /* 0x000088806e557816 */ /* 0x000fe200000000ff */
[----:B------:R-:W-:Y:S01]  /*72f0*/  IMAD R52, R81, R82, R52 ;  /* 0x0000005251347224 */ /* 0x000fe200078e0234 */
[----:B------:R-:W-:Y:S01]  /*7300*/  SHF.L.U32 R81, R109, 0x8, RZ ;  /* 0x000000086d517819 */ /* 0x000fe200000006ff */
[C---:B------:R-:W-:Y:S01]  /*7310*/  IMAD R53, R78.reuse, R57, RZ ;  /* 0x000000394e357224 */ /* 0x040fe200078e02ff */
[----:B------:R1:W-:Y:S01]  /*7320*/  STS.128 [R174+0x8200], R120 ;  /* 0x00820078ae007388 */ /* 0x0003e20000000c00 */
[----:B------:R-:W-:Y:S01]  /*7330*/  IMAD R54, R78, R58, RZ ;  /* 0x0000003a4e367224 */ /* 0x000fe200078e02ff */
[----:B------:R-:W-:Y:S01]  /*7340*/  SHF.R.S32.HI R81, RZ, 0x18, R81 ;  /* 0x00000018ff517819 */ /* 0x000fe20000011451 */
[----:B------:R-:W-:Y:S01]  /*7350*/  IMAD R53, R83, R82, R53 ;  /* 0x0000005253357224 */ /* 0x000fe200078e0235 */
[----:B------:R-:W-:Y:S01]  /*7360*/  SHF.L.U32 R84, R110, 0x10, RZ ;  /* 0x000000106e547819 */ /* 0x000fe200000006ff */
[C---:B------:R-:W-:Y:S01]  /*7370*/  IMAD R59, R78.reuse, R59, RZ ;  /* 0x0000003b4e3b7224 */ /* 0x040fe200078e02ff */
[----:B------:R-:W-:Y:S01]  /*7380*/  SHF.R.S32.HI R83, RZ, 0x18, R109 ;  /* 0x00000018ff537819 */ /* 0x000fe2000001146d */
[C---:B------:R-:W-:Y:S01]  /*7390*/  IMAD R56, R78.reuse, R60, RZ ;  /* 0x0000003c4e387224 */ /* 0x040fe200078e02ff */
[----:B------:R-:W-:Y:S01]  /*73a0*/  I2IP.S8.S32.SAT R124, R55, R50, RZ ;  /* 0x00000032377c7239 */ /* 0x000fe200000014ff */
[----:B------:R-:W-:Y:S01]  /*73b0*/  IMAD R54, R81, R82, R54 ;  /* 0x0000005251367224 */ /* 0x000fe200078e0236 */
[----:B------:R-:W-:Y:S01]  /*73c0*/  SHF.R.S32.HI R84, RZ, 0x18, R84 ;  /* 0x00000018ff547819 */ /* 0x000fe20000011454 */
[----:B------:R-:W-:Y:S01]  /*73d0*/  IMAD R57, R78, R61, RZ ;  /* 0x0000003d4e397224 */ /* 0x000fe200078e02ff */
[----:B------:R-:W-:Y:S01]  /*73e0*/  I2IP.S8.S32.SAT R124, R49, R48, R124 ;  /* 0x00000030317c7239 */ /* 0x000fe2000000147c */
[-C--:B------:R-:W-:Y:S01]  /*73f0*/  IMAD R59, R83, R82.reuse, R59 ;  /* 0x00000052533b7224 */ /* 0x080fe200078e023b */
[----:B------:R-:W-:Y:S01]  /*7400*/  PRMT R83, R111, 0x8880, RZ ;  /* 0x000088806f537816 */ /* 0x000fe200000000ff */
[-C--:B------:R-:W-:Y:S01]  /*7410*/  IMAD R56, R85, R82.reuse, R56 ;  /* 0x0000005255387224 */ /* 0x080fe200078e0238 */
[----:B------:R-:W-:Y:S01]  /*7420*/  SHF.R.S32.HI R81, RZ, 0x18, R110 ;  /* 0x00000018ff517819 */ /* 0x000fe2000001146e */
[----:B------:R-:W-:Y:S01]  /*7430*/  IMAD R57, R84, R82, R57 ;  /* 0x0000005254397224 */ /* 0x000fe200078e0239 */
[----:B------:R-:W-:Y:S01]  /*7440*/  I2IP.S8.S32.SAT R125, R59, R54, RZ ;  /* 0x000000363b7d7239 */ /* 0x000fe200000014ff */
[C---:B------:R-:W-:Y:S01]  /*7450*/  IMAD R58, R78.reuse, R62, RZ ;  /* 0x0000003e4e3a7224 */ /* 0x040fe200078e02ff */
[C---:B------:R-:W-:Y:S01]  /*7460*/  SHF.L.U32 R85, R111.reuse, 0x8, RZ ;  /* 0x000000086f557819 */ /* 0x040fe200000006ff */
[----:B------:R-:W-:Y:S01]  /*7470*/  IMAD.U32 R84, R111, 0x10000, RZ ;  /* 0x000100006f547824 */ /* 0x000fe200078e00ff */
[----:B------:R-:W-:Y:S01]  /*7480*/  I2IP.S8.S32.SAT R125, R53, R52, R125 ;  /* 0x00000034357d7239 */ /* 0x000fe2000000147d */
[C---:B------:R-:W-:Y:S01]  /*7490*/  IMAD R63, R78.reuse, R63, RZ ;  /* 0x0000003f4e3f7224 */ /* 0x040fe200078e02ff */
[----:B------:R-:W-:Y:S01]  /*74a0*/  SHF.R.S32.HI R85, RZ, 0x18, R85 ;  /* 0x00000018ff557819 */ /* 0x000fe20000011455 */
[C---:B------:R-:W-:Y:S01]  /*74b0*/  IMAD R60, R78.reuse, R64, RZ ;  /* 0x000000404e3c7224 */ /* 0x040fe200078e02ff */
[----:B------:R-:W-:Y:S01]  /*74c0*/  SHF.R.S32.HI R84, RZ, 0x18, R84 ;  /* 0x00000018ff547819 */ /* 0x000fe20000011454 */
[-C--:B------:R-:W-:Y:S02]  /*74d0*/  IMAD R58, R87, R82.reuse, R58 ;  /* 0x00000052573a7224 */ /* 0x080fe400078e023a */
[C---:B------:R-:W-:Y:S02]  /*74e0*/  IMAD R61, R78.reuse, R65, RZ ;  /* 0x000000414e3d7224 */ /* 0x040fe400078e02ff */
[-C--:B------:R-:W-:Y:S02]  /*74f0*/  IMAD R63, R81, R82.reuse, R63 ;  /* 0x00000052513f7224 */ /* 0x080fe400078e023f */
[----:B------:R-:W-:Y:S02]  /*7500*/  IMAD R60, R83, R82, R60 ;  /* 0x00000052533c7224 */ /* 0x000fe400078e023c */
[----:B------:R-:W-:Y:S01]  /*7510*/  IMAD R62, R78, R66, RZ ;  /* 0x000000424e3e7224 */ /* 0x000fe200078e02ff */
[----:B------:R-:W-:Y:S01]  /*7520*/  I2IP.S8.S32.SAT R126, R63, R58, RZ ;  /* 0x0000003a3f7e7239 */ /* 0x000fe200000014ff */
[----:B------:R-:W-:Y:S02]  /*7530*/  IMAD R61, R84, R82, R61 ;  /* 0x00000052543d7224 */ /* 0x000fe400078e023d */
[----:B------:R-:W-:Y:S01]  /*7540*/  IMAD R67, R78, R67, RZ ;  /* 0x000000434e437224 */ /* 0x000fe200078e02ff */
[----:B------:R-:W-:Y:S01]  /*7550*/  I2IP.S8.S32.SAT R126, R57, R56, R126 ;  /* 0x00000038397e7239 */ /* 0x000fe2000000147e */
[-C--:B------:R-:W-:Y:S02]  /*7560*/  IMAD R62, R85, R82.reuse, R62 ;  /* 0x00000052553e7224 */ /* 0x080fe400078e023e */
[----:B------:R-:W-:Y:S05]  /*7570*/  IMAD R67, R86, R82, R67 ;  /* 0x0000005256437224 */ /* 0x000fea00078e0243 */
[----:B------:R-:W-:Y:S04]  /*7580*/  I2IP.S8.S32.SAT R127, R67, R62, RZ ;  /* 0x0000003e437f7239 */ /* 0x000fe800000014ff */
[----:B------:R-:W-:Y:S05]  /*7590*/  I2IP.S8.S32.SAT R127, R61, R60, R127 ;  /* 0x0000003c3d7f7239 */ /* 0x000fea000000147f */
[----:B------:R1:W-:Y:S01]  /*75a0*/  STS.128 [R173+0x8200], R124 ;  /* 0x0082007cad007388 */ /* 0x0003e20000000c00 */
[----:B------:R-:W-:Y:S01]  /*75b0*/  @!PT LDS RZ, [RZ] ;  /* 0x00000000fffff984 */ /* 0x000fe20000000800 */
[----:B------:R-:W-:Y:S01]  /*75c0*/  @!PT LDS RZ, [RZ] ;  /* 0x00000000fffff984 */ /* 0x000fe20000000800 */
[----:B------:R-:W-:Y:S01]  /*75d0*/  @!PT LDS RZ, [RZ] ;  /* 0x00000000fffff984 */ /* 0x000fe20000000800 */
[----:B------:R-:W-:Y:S01]  /*75e0*/  @!PT LDS RZ, [RZ] ;  /* 0x00000000fffff984 */ /* 0x000fe20000000800 */
[----:B------:R2:W-:Y:S07]  /*75f0*/  MEMBAR.ALL.CTA ;  /* 0x0000000000007992 */ /* 0x0005ee0000008000 */
[----:B--2---:R-:W2:Y:S02]  /*7600*/  FENCE.VIEW.ASYNC.S ;  /* 0x00000000000073c6 */ /* 0x004ea40000000000 */
[----:B--2---:R-:W-:Y:S06]  /*7610*/  BAR.SYNC.DEFER_BLOCKING 0x1, 0x80 ;  /* 0x0042000000007b1d */ /* 0x004fec0000010000 */
[----:B------:R-:W-:Y:S05]  /*7620*/  @P0 BRA `(.L_x_113) ;  /* 0x0000000000280947 */ /* 0x000fea0003800000 */
[----:B------:R-:W-:Y:S02]  /*7630*/  UIADD3 UR4, UPT, UPT, UR49, 0x8200, URZ ;  /* 0x0000820031047890 */ /* 0x000fe4000fffe0ff */
[----:B------:R-:W-:Y:S01]  /*7640*/  UIADD3 UR6, UP0, UPT, UR52, 0x680, URZ ;  /* 0x0000068034067890 */ /* 0x000fe2000ff1e0ff */
[----:B------:R-:W-:Y:S03]  /*7650*/  UMOV UR43, UR36 ;  /* 0x00000024002b7c82 */ /* 0x000fe60008000000 */
[----:B------:R-:W-:Y:S01]  /*7660*/  MOV R168, UR4 ;  /* 0x0000000400a87c02 */ /* 0x000fe20008000f00 */
[----:B------:R-:W-:Y:S03]  /*7670*/  UIADD3.X UR7, UPT, UPT, URZ, UR53, URZ, UP0, !UPT ;  /* 0x00000035ff077290 */ /* 0x000fe600087fe4ff */
[----:B------:R-:W-:Y:S11]  /*7680*/  R2UR UR40, R168 ;  /* 0x00000000a82872ca */ /* 0x000ff600000e0000 */
[----:B------:R-:W-:Y:S02]  /*7690*/  @!UPT UIADD3 URZ, UPT, UPT, URZ, URZ, URZ ;  /* 0x000000fffffff290 */ /* 0x000fe4000fffe0ff */
[----:B------:R2:W-:Y:S01]  /*76a0*/  UTMASTG.3D [UR40], [UR6] ;  /* 0x00000028060073b5 */ /* 0x0005e20008010000 */
[----:B------:R0:W-:Y:S01]  /*76b0*/  UTMACMDFLUSH ;  /* 0x00000000000079b7 */ /* 0x0001e20000000000 */
[----:B--2---:R-:W-:Y:S04]  /*76c0*/  DEPBAR.LE SB0, 0x1 ;  /* 0x000080400000791a */ /* 0x004fe80000000000 */
.L_x_113:
[----:B------:R-:W-:Y:S05]  /*76d0*/  BSYNC.RECONVERGENT B0 ;  /* 0x0000000000007941 */ /* 0x000fea0003800200 */
.L_x_112:
[----:B------:R-:W-:Y:S06]  /*76e0*/  BAR.SYNC.DEFER_BLOCKING 0x1, 0x80 ;  /* 0x0042000000007b1d */ /* 0x000fec0000010000 */
[----:B------:R-:W2:Y:S01]  /*76f0*/  @P6 SYNCS.PHASECHK.TRANS64.TRYWAIT P0, [R117+URZ+0x20], R118 ;  /* 0x00002076750065a7 */ /* 0x000ea200080011ff */
[----:B------:R-:W-:Y:S01]  /*7700*/  BSSY B1, `(.L_x_114) ;  /* 0x0000023000017945 */ /* 0x000fe20003800000 */
[----:B--2---:R-:W-:Y:S03]  /*7710*/  @P6 SEL R100, RZ, 0x1, !P0 ;  /* 0x00000001ff646807 */ /* 0x004fe60004000000 */
[----:B------:R-:W-:Y:S05]  /*7720*/  @!P6 BRA `(.L_x_115) ;  /* 0x000000000080e947 */ /* 0x000fea0003800000 */
[----:B------:R-:W-:Y:S01]  /*7730*/  ISETP.NE.AND P1, PT, R101, RZ, PT ;  /* 0x000000ff6500720c */ /* 0x000fe20003f25270 */
[----:B------:R-:W-:Y:S01]  /*7740*/  BSSY B0, `(.L_x_116) ;  /* 0x000000a000007945 */ /* 0x000fe20003800000 */
[----:B------:R-:W-:Y:S11]  /*7750*/  ISETP.NE.AND P0, PT, R100, RZ, PT ;  /* 0x000000ff6400720c */ /* 0x000ff60003f05270 */
[----:B------:R-:W-:Y:S04]  /*7760*/  @P1 IMAD R5, R162, 0x2000, R103 ;  /* 0x00002000a2051824 */ /* 0x000fe800078e0267 */
[--C-:B------:R-:W-:Y:S01]  /*7770*/  @P1 IMAD.IADD R4, R167, 0x1, R5.reuse ;  /* 0x00000001a7041824 */ /* 0x100fe200078e0205 */
[----:B------:R-:W-:Y:S01]  /*7780*/  @P1 IADD3 R3, PT, PT, R166, R5, RZ ;  /* 0x00000005a6031210 */ /* 0x000fe20007ffe0ff */
[----:B------:R-:W-:Y:S01]  /*7790*/  @P1 IMAD.IADD R2, R102, 0x1, R5 ;  /* 0x0000000166021824 */ /* 0x000fe200078e0205 */
[----:B------:R-:W-:Y:S06]  /*77a0*/  @P0 BRA `(.L_x_117) ;  /* 0x00000000000c0947 */ /* 0x000fec0003800000 */
[----:B------:R-:W-:Y:S04]  /*77b0*/  SHF.L.U32 R0, R161, 0x1f, RZ ;  /* 0x0000001fa1007819 */ /* 0x000fe800000006ff */
[----:B------:R-:W2:Y:S02]  /*77c0*/  SYNCS.PHASECHK.TRANS64.TRYWAIT P0, [R117+URZ+0x20], R0 ;  /* 0x00002000750075a7 */ /* 0x000ea400080011ff */
[----:B--2---:R-:W-:Y:S05]  /*77d0*/  @!P0 BRA `(.L_x_118) ;  /* 0x0000004c001c8947 */ /* 0x004fea0003800000 */
.L_x_117:
[----:B------:R-:W-:Y:S05]  /*77e0*/  BSYNC B0 ;  /* 0x0000000000007941 */ /* 0x000fea0003800000 */
.L_x_116:
[----:B------:R-:W-:Y:S01]  /*77f0*/  ISETP.NE.AND P0, PT, R101, RZ, PT ;  /* 0x000000ff6500720c */ /* 0x000fe20003f05270 */
[----:B--2---:R-:W-:Y:S02]  /*7800*/  VIADD R117, R117, 0x40 ;  /* 0x0000004075757836 */ /* 0x004fe40000000000 */
[----:B------:R-:W-:Y:S02]  /*7810*/  IMAD.U32 R0, RZ, RZ, UR37 ;  /* 0x00000025ff007e24 */ /* 0x000fe4000f8e00ff */
[----:B------:R-:W-:Y:S03]  /*7820*/  VIADD R162, R162, 0x1 ;  /* 0x00000001a2a27836 */ /* 0x000fe60000000000 */
[----:B------:R-:W-:Y:S05]  /*7830*/  PRMT R0, R0, 0x654, R117 ;  /* 0x0000065400007816 */ /* 0x000fea0000000075 */
[----:B------:R2:W3:Y:S04]  /*7840*/  @P0 LDS.128 R88, [R5+0x200] ;  /* 0x0002000005580984 */ /* 0x0004e80000000c00 */
[----:B------:R2:W4:Y:S04]  /*7850*/  @P0 LDS.128 R96, [R4+0x200] ;  /* 0x0002000004600984 */ /* 0x0005280000000c00 */
        /* <DEDUP_REMOVED lines=12> */
[----:B--234-:R-:W-:Y:S02]  /*7920*/  LOP3.LUT R161, R161, R0, RZ, 0x3c, !PT ;  /* 0x00000000a1a17212 */ /* 0x01cfe400078e3cff */
.L_x_115:
[----:B------:R-:W-:Y:S05]  /*7930*/  BSYNC B1 ;  /* 0x0000000000017941 */ /* 0x000fea0003800000 */
.L_x_114:
[----:B------:R-:W-:Y:S05]  /*7940*/  VIADD R3, R80, 0x40 ;  /* 0x0000004050037836 */ /* 0x000fea0000000000 */
[----:B------:R-:W-:Y:S04]  /*7950*/  SHF.R.U32.HI R3, RZ, 0x15, R3 ;  /* 0x00000015ff037819 */ /* 0x000fe80000011603 */
[----:B------:R-:W-:Y:S11]  /*7960*/  LOP3.LUT P0, RZ, R3, 0x3, R156, 0x48, !PT ;  /* 0x0000000303ff7812 */ /* 0x000ff6000780489c */
[----:B------:R-:W-:Y:S02]  /*7970*/  @!UPT UIADD3 URZ, UPT, UPT, URZ, URZ, URZ ;  /* 0x000000fffffff290 */ /* 0x000fe4000fffe0ff */
[----:B------:R-:W-:Y:S05]  /*7980*/  @!P0 BRA `(.L_x_119) ;  /* 0x0000000000408947 */ /* 0x000fea0003800000 */
[----:B------:R-:W2:Y:S01]  /*7990*/  LDCU.64 UR8, c[0x4][0x78] ;  /* 0x01000f00ff0877ac */ /* 0x000ea20008000a00 */
[----:B------:R-:W-:Y:S01]  /*79a0*/  MOV R3, 0x0 ;  /* 0x0000000000037802 */ /* 0x000fe20000000f00 */
[----:B------:R-:W-:Y:S02]  /*79b0*/  HFMA2 R12, -RZ, RZ, 0, 5.9604644775390625e-08 ;  /* 0x00000001ff0c7431 */ /* 0x000fe400000001ff */
[----:B------:R-:W-:Y:S02]  /*79c0*/  IMAD.MOV.U32 R8, RZ, RZ, 0x192 ;  /* 0x00000192ff087424 */ /* 0x000fe400078e00ff */
[----:B------:R-:W-:Y:S01]  /*79d0*/  IMAD.MOV.U32 R13, RZ, RZ, RZ ;  /* 0x000000ffff0d7224 */ /* 0x000fe200078e00ff */
[----:B------:R-:W3:Y:S01]  /*79e0*/  LDCU.64 UR6, c[0x4][0x80] ;  /* 0x01001000ff0677ac */ /* 0x000ee20008000a00 */
[----:B------:R-:W4:Y:S01]  /*79f0*/  LDC.64 R2, c[0x4][R3] ;  /* 0x0100000003027b82 */ /* 0x000f220000000a00 */
[----:B------:R-:W5:Y:S01]  /*7a00*/  LDCU.64 UR4, c[0x4][0x18] ;  /* 0x01000300ff0477ac */ /* 0x000f620008000a00 */
[----:B--2---:R-:W-:Y:S01]  /*7a10*/  MOV R5, UR9 ;  /* 0x0000000900057c02 */ /* 0x004fe20008000f00 */
[----:B------:R-:W-:Y:S01]  /*7a20*/  IMAD.U32 R4, RZ, RZ, UR8 ;  /* 0x00000008ff047e24 */ /* 0x000fe2000f8e00ff */
[----:B---3--:R-:W-:Y:S01]  /*7a30*/  MOV R7, UR7 ;  /* 0x0000000700077c02 */ /* 0x008fe20008000f00 */
[----:B------:R-:W-:Y:S01]  /*7a40*/  IMAD.U32 R6, RZ, RZ, UR6 ;  /* 0x00000006ff067e24 */ /* 0x000fe2000f8e00ff */
[----:B-----5:R-:W-:Y:S01]  /*7a50*/  MOV R11, UR5 ;  /* 0x00000005000b7c02 */ /* 0x020fe20008000f00 */
[----:B------:R-:W-:Y:S02]  /*7a60*/  IMAD.U32 R10, RZ, RZ, UR4 ;  /* 0x00000004ff0a7e24 */ /* 0x000fe4000f8e00ff */
[----:B------:R-:W-:Y:S07]  /*7a70*/  LEPC R20, `(.L_x_119) ;  /* 0x000000001014794e */ /* 0x000fee0000000000 */
[----:B-1--4-:R-:W-:Y:S05]  /*7a80*/  CALL.ABS.NOINC R2 ;  /* 0x0000000002007343 */ /* 0x012fea0003c00000 */
.L_x_119:
[----:B------:R-:W-:Y:S05]  /*7a90*/  WARPSYNC.ALL ;  /* 0x0000000000007948 */ /* 0x000fea0003800000 */
[----:B------:R-:W-:Y:S01]  /*7aa0*/  R2UR UR4, R80 ;  /* 0x00000000500472ca */ /* 0x000fe200000e0000 */
[----:B------:R-:W-:Y:S01]  /*7ab0*/  BSSY.RECONVERGENT B0, `(.L_x_120) ;  /* 0x000011c000007945 */ /* 0x000fe20003800200 */
[C---:B------:R-:W-:Y:S02]  /*7ac0*/  PRMT R81, R88.reuse, 0x8880, RZ ;  /* 0x0000888058517816 */ /* 0x040fe400000000ff */
[C---:B------:R-:W-:Y:S02]  /*7ad0*/  SHF.L.U32 R84, R88.reuse, 0x8, RZ ;  /* 0x0000000858547819 */ /* 0x040fe400000006ff */
[----:B------:R-:W-:Y:S02]  /*7ae0*/  SHF.L.U32 R83, R88, 0x10, RZ ;  /* 0x0000001058537819 */ /* 0x000fe400000006ff */
[----:B------:R-:W-:Y:S02]  /*7af0*/  SHF.R.S32.HI R84, RZ, 0x18, R84 ;  /* 0x00000018ff547819 */ /* 0x000fe40000011454 */
[----:B------:R-:W-:Y:S02]  /*7b00*/  SHF.R.S32.HI R83, RZ, 0x18, R83 ;  /* 0x00000018ff537819 */ /* 0x000fe40000011453 */
[----:B------:R-:W-:Y:S01]  /*7b10*/  ISETP.NE.AND P0, PT, R169, RZ, PT ;  /* 0x000000ffa900720c */ /* 0x000fe20003f05270 */
[----:B------:R-:W2:Y:S01]  /*7b20*/  LDTM.x64 R4, tmem[UR4+0x40] ;  /* 0x00004004000479ee */ /* 0x000ea20008340000 */
[----:B------:R-:W-:Y:S01]  /*7b30*/  ISETP.NE.AND P6, PT, R116, RZ, PT ;  /* 0x000000ff7400720c */ /* 0x000fe20003fc5270 */
[C---:B--2---:R-:W-:Y:S02]  /*7b40*/  IMAD R0, R78.reuse, R4, RZ ;  /* 0x000000044e007224 */ /* 0x044fe400078e02ff */
[C---:B------:R-:W-:Y:S02]  /*7b50*/  IMAD R3, R78.reuse, R6, RZ ;  /* 0x000000064e037224 */ /* 0x040fe400078e02ff */
[C---:B------:R-:W-:Y:S02]  /*7b60*/  IMAD R4, R78.reuse, R8, RZ ;  /* 0x000000084e047224 */ /* 0x040fe400078e02ff */
[C---:B------:R-:W-:Y:S02]  /*7b70*/  IMAD R6, R78.reuse, R10, RZ ;  /* 0x0000000a4e067224 */ /* 0x040fe400078e02ff */
[C---:B------:R-:W-:Y:S02]  /*7b80*/  IMAD R2, R78.reuse, R5, RZ ;  /* 0x000000054e027224 */ /* 0x040fe400078e02ff */
[C---:B------:R-:W-:Y:S02]  /*7b90*/  IMAD R8, R78.reuse, R12, RZ ;  /* 0x0000000c4e087224 */ /* 0x040fe400078e02ff */
[C---:B------:R-:W-:Y:S02]  /*7ba0*/  IMAD R10, R78.reuse, R14, RZ ;  /* 0x0000000e4e0a7224 */ /* 0x040fe400078e02ff */
[C---:B------:R-:W-:Y:S02]  /*7bb0*/  IMAD R5, R78.reuse, R9, RZ ;  /* 0x000000094e057224 */ /* 0x040fe400078e02ff */
[----:B------:R-:W-:Y:S01]  /*7bc0*/  IMAD R0, R81, R82, R0 ;  /* 0x0000005251007224 */ /* 0x000fe200078e0200 */
[----:B------:R-:W-:Y:S01]  /*7bd0*/  SHF.L.U32 R81, R89, 0x8, RZ ;  /* 0x0000000859517819 */ /* 0x000fe200000006ff */
[C---:B------:R-:W-:Y:S02]  /*7be0*/  IMAD R12, R78.reuse, R16, RZ ;  /* 0x000000104e0c7224 */ /* 0x040fe400078e02ff */
[C---:B------:R-:W-:Y:S01]  /*7bf0*/  IMAD R14, R78.reuse, R18, RZ ;  /* 0x000000124e0e7224 */ /* 0x040fe200078e02ff */
[----:B------:R-:W-:Y:S01]  /*7c00*/  SHF.R.S32.HI R81, RZ, 0x18, R81 ;  /* 0x00000018ff517819 */ /* 0x000fe20000011451 */
[C---:B------:R-:W-:Y:S02]  /*7c10*/  IMAD R9, R78.reuse, R13, RZ ;  /* 0x0000000d4e097224 */ /* 0x040fe400078e02ff */
[C---:B------:R-:W-:Y:S02]  /*7c20*/  IMAD R16, R78.reuse, R20, RZ ;  /* 0x000000144e107224 */ /* 0x040fe400078e02ff */
[C---:B------:R-:W-:Y:S02]  /*7c30*/  IMAD R18, R78.reuse, R22, RZ ;  /* 0x000000164e127224 */ /* 0x040fe400078e02ff */
[C---:B------:R-:W-:Y:S02]  /*7c40*/  IMAD R13, R78.reuse, R17, RZ ;  /* 0x000000114e0d7224 */ /* 0x040fe400078e02ff */
[C---:B------:R-:W-:Y:S02]  /*7c50*/  IMAD R20, R78.reuse, R24, RZ ;  /* 0x000000184e147224 */ /* 0x040fe400078e02ff */
[C---:B------:R-:W-:Y:S02]  /*7c60*/  IMAD R22, R78.reuse, R26, RZ ;  /* 0x0000001a4e167224 */ /* 0x040fe400078e02ff */
[----:B------:R-:W-:Y:S01]  /*7c70*/  IMAD R2, R83, R82, R2 ;  /* 0x0000005253027224 */ /* 0x000fe200078e0202 */
[----:B------:R-:W-:Y:S01]  /*7c80*/  SHF.R.S32.HI R83, RZ, 0x18, R89 ;  /* 0x00000018ff537819 */ /* 0x000fe20000011459 */
[C---:B------:R-:W-:Y:S02]  /*7c90*/  IMAD R17, R78.reuse, R21, RZ ;  /* 0x000000154e117224 */ /* 0x040fe400078e02ff */
[C---:B------:R-:W-:Y:S02]  /*7ca0*/  IMAD R24, R78.reuse, R28, RZ ;  /* 0x0000001c4e187224 */ /* 0x040fe400078e02ff */
[C---:B------:R-:W-:Y:S02]  /*7cb0*/  IMAD R26, R78.reuse, R30, RZ ;  /* 0x0000001e4e1a7224 */ /* 0x040fe400078e02ff */
[C---:B------:R-:W-:Y:S02]  /*7cc0*/  IMAD R21, R78.reuse, R25, RZ ;  /* 0x000000194e157224 */ /* 0x040fe400078e02ff */
[C---:B------:R-:W-:Y:S02]  /*7cd0*/  IMAD R28, R78.reuse, R32, RZ ;  /* 0x000000204e1c7224 */ /* 0x040fe400078e02ff */
[----:B------:R-:W-:Y:S02]  /*7ce0*/  IMAD R30, R78, R34, RZ ;  /* 0x000000224e1e7224 */ /* 0x000fe400078e02ff */
[----:B------:R-:W-:Y:S02]  /*7cf0*/  IMAD R3, R84, R82, R3 ;  /* 0x0000005254037224 */ /* 0x000fe400078e0203 */
[C---:B------:R-:W-:Y:S02]  /*7d00*/  IMAD R25, R78.reuse, R29, RZ ;  /* 0x0000001d4e197224 */ /* 0x040fe400078e02ff */
        /* <DEDUP_REMOVED lines=14> */
[C---:B------:R-:W-:Y:S01]  /*7df0*/  IMAD R60, R78.reuse, R64, RZ ;  /* 0x000000404e3c7224 */ /* 0x040fe200078e02ff */
[----:B------:R-:W-:Y:S01]  /*7e00*/  SHF.R.S32.HI R64, RZ, 0x18, R88 ;  /* 0x00000018ff407819 */ /* 0x000fe20000011458 */
[C---:B------:R-:W-:Y:S02]  /*7e10*/  IMAD R34, R78.reuse, R38, RZ ;  /* 0x000000264e227224 */ /* 0x040fe400078e02ff */
[C---:B------:R-:W-:Y:S02]  /*7e20*/  IMAD R38, R78.reuse, R42, RZ ;  /* 0x0000002a4e267224 */ /* 0x040fe400078e02ff */
[C---:B------:R-:W-:Y:S02]  /*7e30*/  IMAD R57, R78.reuse, R61, RZ ;  /* 0x0000003d4e397224 */ /* 0x040fe400078e02ff */
[C---:B------:R-:W-:Y:S01]  /*7e40*/  IMAD R61, R78.reuse, R65, RZ ;  /* 0x000000414e3d7224 */ /* 0x040fe200078e02ff */
[C---:B------:R-:W-:Y:S01]  /*7e50*/  PRMT R65, R89.reuse, 0x8880, RZ ;  /* 0x0000888059417816 */ /* 0x040fe200000000ff */
[C---:B------:R-:W-:Y:S02]  /*7e60*/  IMAD R42, R78.reuse, R46, RZ ;  /* 0x0000002e4e2a7224 */ /* 0x040fe400078e02ff */
[C---:B------:R-:W-:Y:S02]  /*7e70*/  IMAD R46, R78.reuse, R50, RZ ;  /* 0x000000324e2e7224 */ /* 0x040fe400078e02ff */
[C---:B------:R-:W-:Y:S02]  /*7e80*/  IMAD R51, R78.reuse, R51, RZ ;  /* 0x000000334e337224 */ /* 0x040fe400078e02ff */
[C---:B------:R-:W-:Y:S02]  /*7e90*/  IMAD R50, R78.reuse, R54, RZ ;  /* 0x000000364e327224 */ /* 0x040fe400078e02ff */
[C---:B------:R-:W-:Y:S02]  /*7ea0*/  IMAD R54, R78.reuse, R58, RZ ;  /* 0x0000003a4e367224 */ /* 0x040fe400078e02ff */
[C---:B------:R-:W-:Y:S02]  /*7eb0*/  IMAD R58, R78.reuse, R62, RZ ;  /* 0x0000003e4e3a7224 */ /* 0x040fe400078e02ff */
[C---:B------:R-:W-:Y:S01]  /*7ec0*/  IMAD R62, R78.reuse, R66, RZ ;  /* 0x000000424e3e7224 */ /* 0x040fe200078e02ff */
[----:B------:R-:W-:Y:S01]  /*7ed0*/  SHF.L.U32 R66, R89, 0x10, RZ ;  /* 0x0000001059427819 */ /* 0x000fe200000006ff */
[C---:B------:R-:W-:Y:S02]  /*7ee0*/  IMAD R7, R78.reuse, R7, RZ ;  /* 0x000000074e077224 */ /* 0x040fe400078e02ff */
[----:B------:R-:W-:Y:S01]  /*7ef0*/  IMAD R11, R78, R11, RZ ;  /* 0x0000000b4e0b7224 */ /* 0x000fe200078e02ff */
[----:B------:R-:W-:Y:S01]  /*7f00*/  SHF.R.S32.HI R66, RZ, 0x18, R66 ;  /* 0x00000018ff427819 */ /* 0x000fe20000011442 */
[-C--:B------:R-:W-:Y:S01]  /*7f10*/  IMAD R7, R64, R82.reuse, R7 ;  /* 0x0000005240077224 */ /* 0x080fe200078e0207 */
[C---:B------:R-:W-:Y:S01]  /*7f20*/  PRMT R64, R90.reuse, 0x8880, RZ ;  /* 0x000088805a407816 */ /* 0x040fe200000000ff */
[-C--:B------:R-:W-:Y:S01]  /*7f30*/  IMAD R4, R65, R82.reuse, R4 ;  /* 0x0000005241047224 */ /* 0x080fe200078e0204 */
[----:B------:R-:W-:Y:S01]  /*7f40*/  SHF.L.U32 R65, R90, 0x10, RZ ;  /* 0x000000105a417819 */ /* 0x000fe200000006ff */
[-C--:B------:R-:W-:Y:S02]  /*7f50*/  IMAD R5, R66, R82.reuse, R5 ;  /* 0x0000005242057224 */ /* 0x080fe400078e0205 */
[-C--:B------:R-:W-:Y:S01]  /*7f60*/  IMAD R6, R81, R82.reuse, R6 ;  /* 0x0000005251067224 */ /* 0x080fe200078e0206 */
[----:B------:R-:W-:Y:S01]  /*7f70*/  I2IP.S8.S32.SAT R81, R7, R3, RZ ;  /* 0x0000000307517239 */ /* 0x000fe200000014ff */
[----:B------:R-:W-:Y:S01]  /*7f80*/  IMAD R11, R83, R82, R11 ;  /* 0x00000052530b7224 */ /* 0x000fe200078e020b */
[----:B------:R-:W-:Y:S01]  /*7f90*/  SHF.L.U32 R7, R90, 0x8, RZ ;  /* 0x000000085a077819 */ /* 0x000fe200000006ff */
[C---:B------:R-:W-:Y:S01]  /*7fa0*/  IMAD R15, R78.reuse, R15, RZ ;  /* 0x0000000f4e0f7224 */ /* 0x040fe200078e02ff */
[----:B------:R-:W-:Y:S01]  /*7fb0*/  MOV R3, R64 ;  /* 0x0000004000037202 */ /* 0x000fe20000000f00 */
[C---:B------:R-:W-:Y:S01]  /*7fc0*/  IMAD R19, R78.reuse, R19, RZ ;  /* 0x000000134e137224 */ /* 0x040fe200078e02ff */
[----:B------:R-:W-:Y:S01]  /*7fd0*/  I2IP.S8.S32.SAT R11, R11, R6, RZ ;  /* 0x000000060b0b7239 */ /* 0x000fe200000014ff */
[C---:B------:R-:W-:Y:S01]  /*7fe0*/  IMAD R23, R78.reuse, R23, RZ ;  /* 0x000000174e177224 */ /* 0x040fe200078e02ff */
[----:B------:R-:W-:Y:S01]  /*7ff0*/  SHF.R.S32.HI R6, RZ, 0x18, R65 ;  /* 0x00000018ff067819 */ /* 0x000fe20000011441 */
[----:B------:R-:W-:Y:S01]  /*8000*/  IMAD R8, R3, R82, R8 ;  /* 0x0000005203087224 */ /* 0x000fe200078e0208 */
[----:B------:R-:W-:Y:S01]  /*8010*/  SHF.R.S32.HI R7, RZ, 0x18, R7 ;  /* 0x00000018ff077819 */ /* 0x000fe20000011407 */
[----:B------:R-:W-:Y:S01]  /*8020*/  IMAD R27, R78, R27, RZ ;  /* 0x0000001b4e1b7224 */ /* 0x000fe200078e02ff */
[----:B------:R-:W-:Y:S01]  /*8030*/  I2IP.S8.S32.SAT R84, R2, R0, R81 ;  /* 0x0000000002547239 */ /* 0x000fe20000001451 */
[-C--:B------:R-:W-:Y:S01]  /*8040*/  IMAD R9, R6, R82.reuse, R9 ;  /* 0x0000005206097224 */ /* 0x080fe200078e0209 */
[----:B------:R-:W-:Y:S01]  /*8050*/  SHF.L.U32 R2, R91, 0x10, RZ ;  /* 0x000000105b027819 */ /* 0x000fe200000006ff */
[----:B------:R-:W-:Y:S01]  /*8060*/  IMAD R10, R7, R82, R10 ;  /* 0x00000052070a7224 */ /* 0x000fe200078e020a */
[----:B------:R-:W-:Y:S01]  /*8070*/  SHF.R.S32.HI R0, RZ, 0x18, R90 ;  /* 0x00000018ff007819 */ /* 0x000fe2000001145a */
[C---:B------:R-:W-:Y:S01]  /*8080*/  IMAD R31, R78.reuse, R31, RZ ;  /* 0x0000001f4e1f7224 */ /* 0x040fe200078e02ff */
[----:B------:R-:W-:Y:S01]  /*8090*/  I2IP.S8.S32.SAT R85, R5, R4, R11 ;  /* 0x0000000405557239 */ /* 0x000fe2000000140b */
[----:B------:R-:W-:Y:S01]  /*80a0*/  IMAD R35, R78, R35, RZ ;  /* 0x000000234e237224 */ /* 0x000fe200078e02ff */
[C---:B------:R-:W-:Y:S01]  /*80b0*/  PRMT R3, R91.reuse, 0x8880, RZ ;  /* 0x000088805b037816 */ /* 0x040fe200000000ff */
[-C--:B------:R-:W-:Y:S01]  /*80c0*/  IMAD R15, R0, R82.reuse, R15 ;  /* 0x00000052000f7224 */ /* 0x080fe200078e020f */
[----:B------:R-:W-:Y:S01]  /*80d0*/  SHF.L.U32 R5, R91, 0x8, RZ ;  /* 0x000000085b057819 */ /* 0x000fe200000006ff */
[C---:B------:R-:W-:Y:S01]  /*80e0*/  IMAD R39, R78.reuse, R39, RZ ;  /* 0x000000274e277224 */ /* 0x040fe200078e02ff */
[----:B------:R-:W-:Y:S01]  /*80f0*/  SHF.R.S32.HI R2, RZ, 0x18, R2 ;  /* 0x00000018ff027819 */ /* 0x000fe20000011402 */
[-C--:B------:R-:W-:Y:S01]  /*8100*/  IMAD R12, R3, R82.reuse, R12 ;  /* 0x00000052030c7224 */ /* 0x080fe200078e020c */
[----:B------:R-:W-:Y:S01]  /*8110*/  SHF.R.S32.HI R5, RZ, 0x18, R5 ;  /* 0x00000018ff057819 */ /* 0x000fe20000011405 */
[----:B------:R-:W-:Y:S01]  /*8120*/  IMAD R43, R78, R43, RZ ;  /* 0x0000002b4e2b7224 */ /* 0x000fe200078e02ff */
[----:B------:R-:W-:Y:S01]  /*8130*/  SHF.R.S32.HI R4, RZ, 0x18, R91 ;  /* 0x00000018ff047819 */ /* 0x000fe2000001145b */
[-C--:B------:R-:W-:Y:S01]  /*8140*/  IMAD R13, R2, R82.reuse, R13 ;  /* 0x00000052020d7224 */ /* 0x080fe200078e020d */
[C---:B------:R-:W-:Y:S01]  /*8150*/  SHF.L.U32 R0, R96.reuse, 0x10, RZ ;  /* 0x0000001060007819 */ /* 0x040fe200000006ff */
[-C--:B------:R-:W-:Y:S01]  /*8160*/  IMAD R14, R5, R82.reuse, R14 ;  /* 0x00000052050e7224 */ /* 0x080fe200078e020e */
[C---:B------:R-:W-:Y:S01]  /*8170*/  PRMT R3, R96.reuse, 0x8880, RZ ;  /* 0x0000888060037816 */ /* 0x040fe200000000ff */
[----:B------:R-:W-:Y:S01]  /*8180*/  IMAD.SHL.U32 R2, R96, 0x100, RZ ;  /* 0x0000010060027824 */ /* 0x000fe200078e00ff */
[----:B------:R-:W-:Y:S01]  /*8190*/  SHF.R.S32.HI R0, RZ, 0x18, R0 ;  /* 0x00000018ff007819 */ /* 0x000fe20000011400 */
[-C--:B------:R-:W-:Y:S01]  /*81a0*/  IMAD R19, R4, R82.reuse, R19 ;  /* 0x0000005204137224 */ /* 0x080fe200078e0213 */
[----:B------:R-:W-:Y:S01]  /*81b0*/  SHF.L.U32 R4, R97, 0x10, RZ ;  /* 0x0000001061047819 */ /* 0x000fe200000006ff */
[-C--:B------:R-:W-:Y:S01]  /*81c0*/  IMAD R16, R3, R82.reuse, R16 ;  /* 0x0000005203107224 */ /* 0x080fe200078e0210 */
[----:B------:R-:W-:Y:S01]  /*81d0*/  SHF.R.S32.HI R5, RZ, 0x18, R2 ;  /* 0x00000018ff057819 */ /* 0x000fe20000011402 */
[-C--:B------:R-:W-:Y:S01]  /*81e0*/  IMAD R17, R0, R82.reuse, R17 ;  /* 0x0000005200117224 */ /* 0x080fe200078e0211 */
[----:B------:R-:W-:Y:S01]  /*81f0*/  SHF.R.S32.HI R0, RZ, 0x18, R96 ;  /* 0x00000018ff007819 */ /* 0x000fe20000011460 */
[----:B------:R-:W-:Y:S01]  /*8200*/  IMAD R47, R78, R47, RZ ;  /* 0x0000002f4e2f7224 */ /* 0x000fe200078e02ff */
[----:B------:R-:W-:Y:S01]  /*8210*/  PRMT R3, R97, 0x8880, RZ ;  /* 0x0000888061037816 */ /* 0x000fe200000000ff */
[-C--:B------:R-:W-:Y:S01]  /*8220*/  IMAD R18, R5, R82.reuse, R18 ;  /* 0x0000005205127224 */ /* 0x080fe200078e0212 */
[----:B------:R-:W-:Y:S01]  /*8230*/  SHF.L.U32 R2, R97, 0x8, RZ ;  /* 0x0000000861027819 */ /* 0x000fe200000006ff */
[-C--:B------:R-:W-:Y:S01]  /*8240*/  IMAD R23, R0, R82.reuse, R23 ;  /* 0x0000005200177224 */ /* 0x080fe200078e0217 */
        /* <DEDUP_REMOVED lines=8> */
[----:B------:R-:W-:Y:S01]  /*82d0*/  PRMT R3, R98, 0x8880, RZ ;  /* 0x0000888062037816 */ /* 0x000fe200000000ff */
        /* <DEDUP_REMOVED lines=9> */
[----:B------:R-:W-:Y:S01]  /*8370*/  SHF.L.U32 R0, R99, 0x10, RZ ;  /* 0x0000001063007819 */ /* 0x000fe200000006ff */
[-C--:B------:R-:W-:Y:S01]  /*8380*/  IMAD R26, R5, R82.reuse, R26 ;  /* 0x00000052051a7224 */ /* 0x080fe200078e021a */
[C---:B------:R-:W-:Y:S01]  /*8390*/  PRMT R3, R99.reuse, 0x8880, RZ ;  /* 0x0000888063037816 */ /* 0x040fe200000000ff */
[-C--:B------:R-:W-:Y:S01]  /*83a0*/  IMAD R31, R2, R82.reuse, R31 ;  /* 0x00000052021f7224 */ /* 0x080fe200078e021f */
[----:B------:R-:W-:Y:S01]  /*83b0*/  SHF.L.U32 R2, R99, 0x8, RZ ;  /* 0x0000000863027819 */ /* 0x000fe200000006ff */
[----:B------:R-:W-:Y:S01]  /*83c0*/  IMAD R67, R78, R67, RZ ;  /* 0x000000434e437224 */ /* 0x000fe200078e02ff */
[----:B------:R-:W-:Y:S01]  /*83d0*/  SHF.R.S32.HI R0, RZ, 0x18, R0 ;  /* 0x00000018ff007819 */ /* 0x000fe20000011400 */
[-C--:B------:R-:W-:Y:S01]  /*83e0*/  IMAD R28, R3, R82.reuse, R28 ;  /* 0x00000052031c7224 */ /* 0x080fe200078e021c */
[----:B------:R-:W-:Y:S02]  /*83f0*/  SHF.R.S32.HI R5, RZ, 0x18, R2 ;  /* 0x00000018ff057819 */ /* 0x000fe40000011402 */
[----:B------:R-:W-:Y:S01]  /*8400*/  SHF.R.S32.HI R2, RZ, 0x18, R99 ;  /* 0x00000018ff027819 */ /* 0x000fe20000011463 */
[-C--:B------:R-:W-:Y:S01]  /*8410*/  IMAD R29, R0, R82.reuse, R29 ;  /* 0x00000052001d7224 */ /* 0x080fe200078e021d */
[C---:B-1----:R-:W-:Y:S01]  /*8420*/  PRMT R3, R104.reuse, 0x8880, RZ ;  /* 0x0000888068037816 */ /* 0x042fe200000000ff */
[----:B------:R-:W-:Y:S01]  /*8430*/  IMAD.U32 R0, R104, 0x10000, RZ ;  /* 0x0001000068007824 */ /* 0x000fe200078e00ff */
[----:B------:R-:W-:Y:S01]  /*8440*/  SHF.L.U32 R4, R105, 0x10, RZ ;  /* 0x0000001069047819 */ /* 0x000fe200000006ff */
[----:B------:R-:W-:Y:S01]  /*8450*/  IMAD R30, R5, R82, R30 ;  /* 0x00000052051e7224 */ /* 0x000fe200078e021e */
[----:B------:R-:W-:Y:S01]  /*8460*/  I2IP.S8.S32.SAT R10, R15, R10, RZ ;  /* 0x0000000a0f0a7239 */ /* 0x000fe200000014ff */
[-C--:B------:R-:W-:Y:S01]  /*8470*/  IMAD R35, R2, R82.reuse, R35 ;  /* 0x0000005202237224 */ /* 0x080fe200078e0223 */
[----:B------:R-:W-:Y:S01]  /*8480*/  SHF.L.U32 R2, R104, 0x8, RZ ;  /* 0x0000000868027819 */ /* 0x000fe200000006ff */
[-C--:B------:R-:W-:Y:S01]  /*8490*/  IMAD R32, R3, R82.reuse, R32 ;  /* 0x0000005203207224 */ /* 0x080fe200078e0220 */
[----:B------:R-:W-:Y:S02]  /*84a0*/  SHF.R.S32.HI R0, RZ, 0x18, R0 ;  /* 0x00000018ff007819 */ /* 0x000fe40000011400 */
[----:B------:R-:W-:Y:S02]  /*84b0*/  SHF.R.S32.HI R5, RZ, 0x18, R2 ;  /* 0x00000018ff057819 */ /* 0x000fe40000011402 */
[----:B------:R-:W-:Y:S01]  /*84c0*/  PRMT R3, R105, 0x8880, RZ ;  /* 0x0000888069037816 */ /* 0x000fe200000000ff */
[-C--:B------:R-:W-:Y:S01]  /*84d0*/  IMAD R33, R0, R82.reuse, R33 ;  /* 0x0000005200217224 */ /* 0x080fe200078e0221 */
[----:B------:R-:W-:Y:S01]  /*84e0*/  SHF.R.S32.HI R0, RZ, 0x18, R104 ;  /* 0x00000018ff007819 */ /* 0x000fe20000011468 */
[----:B------:R-:W-:Y:S01]  /*84f0*/  IMAD R34, R5, R82, R34 ;  /* 0x0000005205227224 */ /* 0x000fe200078e0222 */
[----:B------:R-:W-:Y:S02]  /*8500*/  SHF.L.U32 R2, R105, 0x8, RZ ;  /* 0x0000000869027819 */ /* 0x000fe400000006ff */
[----:B------:R-:W-:Y:S01]  /*8510*/  I2IP.S8.S32.SAT R14, R19, R14, RZ ;  /* 0x0000000e130e7239 */ /* 0x000fe200000014ff */
[-C--:B------:R-:W-:Y:S01]  /*8520*/  IMAD R39, R0, R82.reuse, R39 ;  /* 0x0000005200277224 */ /* 0x080fe200078e0227 */
[----:B------:R-:W-:Y:S01]  /*8530*/  SHF.R.S32.HI R0, RZ, 0x18, R4 ;  /* 0x00000018ff007819 */ /* 0x000fe20000011404 */
[-C--:B------:R-:W-:Y:S01]  /*8540*/  IMAD R36, R3, R82.reuse, R36 ;  /* 0x0000005203247224 */ /* 0x080fe200078e0224 */
[----:B------:R-:W-:Y:S02]  /*8550*/  SHF.R.S32.HI R5, RZ, 0x18, R2 ;  /* 0x00000018ff057819 */ /* 0x000fe40000011402 */
[----:B------:R-:W-:Y:S01]  /*8560*/  SHF.L.U32 R2, R106, 0x10, RZ ;  /* 0x000000106a027819 */ /* 0x000fe200000006ff */
[-C--:B------:R-:W-:Y:S01]  /*8570*/  IMAD R37, R0, R82.reuse, R37 ;  /* 0x0000005200257224 */ /* 0x080fe200078e0225 */
[----:B------:R-:W-:Y:S01]  /*8580*/  SHF.R.S32.HI R0, RZ, 0x18, R105 ;  /* 0x00000018ff007819 */ /* 0x000fe20000011469 */
[-C--:B------:R-:W-:Y:S01]  /*8590*/  IMAD R38, R5, R82.reuse, R38 ;  /* 0x0000005205267224 */ /* 0x080fe200078e0226 */
[C---:B------:R-:W-:Y:S02]  /*85a0*/  PRMT R3, R106.reuse, 0x8880, RZ ;  /* 0x000088806a037816 */ /* 0x040fe400000000ff */
[----:B------:R-:W-:Y:S01]  /*85b0*/  SHF.L.U32 R5, R106, 0x8, RZ ;  /* 0x000000086a057819 */ /* 0x000fe200000006ff */
[-C--:B------:R-:W-:Y:S01]  /*85c0*/  IMAD R43, R0, R82.reuse, R43 ;  /* 0x00000052002b7224 */ /* 0x080fe200078e022b */
[----:B------:R-:W-:Y:S01]  /*85d0*/  SHF.R.S32.HI R2, RZ, 0x18, R2 ;  /* 0x00000018ff027819 */ /* 0x000fe20000011402 */
[-C--:B------:R-:W-:Y:S01]  /*85e0*/  IMAD R40, R3, R82.reuse, R40 ;  /* 0x0000005203287224 */ /* 0x080fe200078e0228 */
[----:B------:R-:W-:Y:S02]  /*85f0*/  SHF.R.S32.HI R5, RZ, 0x18, R5 ;  /* 0x00000018ff057819 */ /* 0x000fe40000011405 */
[----:B------:R-:W-:Y:S01]  /*8600*/  SHF.R.S32.HI R4, RZ, 0x18, R106 ;  /* 0x00000018ff047819 */ /* 0x000fe2000001146a */
[-C--:B------:R-:W-:Y:S01]  /*8610*/  IMAD R41, R2, R82.reuse, R41 ;  /* 0x0000005202297224 */ /* 0x080fe200078e0229 */
[----:B------:R-:W-:Y:S01]  /*8620*/  SHF.L.U32 R0, R107, 0x10, RZ ;  /* 0x000000106b007819 */ /* 0x000fe200000006ff */
[-C--:B------:R-:W-:Y:S01]  /*8630*/  IMAD R42, R5, R82.reuse, R42 ;  /* 0x00000052052a7224 */ /* 0x080fe200078e022a */
[C---:B------:R-:W-:Y:S01]  /*8640*/  PRMT R3, R107.reuse, 0x8880, RZ ;  /* 0x000088806b037816 */ /* 0x040fe200000000ff */
[-C--:B------:R-:W-:Y:S01]  /*8650*/  IMAD R47, R4, R82.reuse, R47 ;  /* 0x00000052042f7224 */ /* 0x080fe200078e022f */
[----:B------:R-:W-:Y:S02]  /*8660*/  SHF.L.U32 R2, R107, 0x8, RZ ;  /* 0x000000086b027819 */ /* 0x000fe400000006ff */
[----:B------:R-:W-:Y:S01]  /*8670*/  SHF.R.S32.HI R0, RZ, 0x18, R0 ;  /* 0x00000018ff007819 */ /* 0x000fe20000011400 */
[-C--:B------:R-:W-:Y:S01]  /*8680*/  IMAD R44, R3, R82.reuse, R44 ;  /* 0x00000052032c7224 */ /* 0x080fe200078e022c */
[----:B------:R-:W-:Y:S02]  /*8690*/  SHF.R.S32.HI R5, RZ, 0x18, R2 ;  /* 0x00000018ff057819 */ /* 0x000fe40000011402 */
[----:B------:R-:W-:Y:S01]  /*86a0*/  SHF.R.S32.HI R2, RZ, 0x18, R107 ;  /* 0x00000018ff027819 */ /* 0x000fe2000001146b */
[-C--:B------:R-:W-:Y:S01]  /*86b0*/  IMAD R45, R0, R82.reuse, R45 ;  /* 0x00000052002d7224 */ /* 0x080fe200078e022d */
[----:B------:R-:W-:Y:S01]  /*86c0*/  PRMT R3, R108, 0x8880, RZ ;  /* 0x000088806c037816 */ /* 0x000fe200000000ff */
[-C--:B------:R-:W-:Y:S01]  /*86d0*/  IMAD R46, R5, R82.reuse, R46 ;  /* 0x00000052052e7224 */ /* 0x080fe200078e022e */
[C---:B------:R-:W-:Y:S01]  /*86e0*/  SHF.L.U32 R4, R109.reuse, 0x10, RZ ;  /* 0x000000106d047819 */ /* 0x040fe200000006ff */
[-C--:B------:R-:W-:Y:S01]  /*86f0*/  IMAD R51, R2, R82.reuse, R51 ;  /* 0x0000005202337224 */ /* 0x080fe200078e0233 */
[----:B------:R-:W-:Y:S01]  /*8700*/  SHF.R.S32.HI R2, RZ, 0x18, R108 ;  /* 0x00000018ff027819 */ /* 0x000fe2000001146c */
[C---:B------:R-:W-:Y:S01]  /*8710*/  IMAD.U32 R0, R108.reuse, 0x10000, RZ ;  /* 0x000100006c007824 */ /* 0x040fe200078e00ff */
[----:B------:R-:W-:Y:S01]  /*8720*/  PRMT R5, R109, 0x8880, RZ ;  /* 0x000088806d057816 */ /* 0x000fe200000000ff */
[-C--:B------:R-:W-:Y:S01]  /*8730*/  IMAD R48, R3, R82.reuse, R48 ;  /* 0x0000005203307224 */ /* 0x080fe200078e0230 */
[----:B------:R-:W-:Y:S02]  /*8740*/  SHF.L.U32 R3, R108, 0x8, RZ ;  /* 0x000000086c037819 */ /* 0x000fe400000006ff */
[----:B------:R-:W-:Y:S02]  /*8750*/  SHF.R.S32.HI R0, RZ, 0x18, R0 ;  /* 0x00000018ff007819 */ /* 0x000fe40000011400 */
[----:B------:R-:W-:Y:S02]  /*8760*/  SHF.R.S32.HI R3, RZ, 0x18, R3 ;  /* 0x00000018ff037819 */ /* 0x000fe40000011403 */
[----:B------:R-:W-:Y:S01]  /*8770*/  SHF.R.S32.HI R4, RZ, 0x18, R4 ;  /* 0x00000018ff047819 */ /* 0x000fe20000011404 */
[-C--:B------:R-:W-:Y:S01]  /*8780*/  IMAD R49, R0, R82.reuse, R49 ;  /* 0x0000005200317224 */ /* 0x080fe200078e0231 */
[----:B------:R-:W-:Y:S01]  /*8790*/  SHF.R.S32.HI R0, RZ, 0x18, R109 ;  /* 0x00000018ff007819 */ /* 0x000fe2000001146d */
[-C--:B------:R-:W-:Y:S01]  /*87a0*/  IMAD R50, R3, R82.reuse, R50 ;  /* 0x0000005203327224 */ /* 0x080fe200078e0232 */
[----:B------:R-:W-:Y:S01]  /*87b0*/  SHF.L.U32 R3, R109, 0x8, RZ ;  /* 0x000000086d037819 */ /* 0x000fe200000006ff */
[-C--:B------:R-:W-:Y:S01]  /*87c0*/  IMAD R55, R2, R82.reuse, R55 ;  /* 0x0000005202377224 */ /* 0x080fe200078e0237 */
        /* <DEDUP_REMOVED lines=8> */
[----:B------:R-:W-:Y:S01]  /*8850*/  IMAD R59, R0, R82, R59 ;  /* 0x00000052003b7224 */ /* 0x000fe200078e023b */
[----:B------:R-:W-:Y:S01]  /*8860*/  I2IP.S8.S32.SAT R18, R23, R18, RZ ;  /* 0x0000001217127239 */ /* 0x000fe200000014ff */
[----:B------:R-:W-:Y:S01]  /*8870*/  IMAD R56, R5, R82, R56 ;  /* 0x0000005205387224 */ /* 0x000fe200078e0238 */
[----:B------:R-:W-:Y:S01]  /*8880*/  I2IP.S8.S32.SAT R86, R9, R8, R10 ;  /* 0x0000000809567239 */ /* 0x000fe2000000140a */
[----:B------:R-:W-:Y:S01]  /*8890*/  IMAD R57, R2, R82, R57 ;  /* 0x0000005202397224 */ /* 0x000fe200078e0239 */
[----:B------:R-:W-:Y:S02]  /*88a0*/  I2IP.S8.S32.SAT R87, R13, R12, R14 ;  /* 0x0000000c0d577239 */ /* 0x000fe4000000140e */
[----:B------:R-:W-:Y:S02]  /*88b0*/  SHF.R.S32.HI R7, RZ, 0x18, R7 ;  /* 0x00000018ff077819 */ /* 0x000fe40000011407 */
[----:B------:R-:W-:Y:S01]  /*88c0*/  SHF.L.U32 R2, R111, 0x10, RZ ;  /* 0x000000106f027819 */ /* 0x000fe200000006ff */
[----:B------:R1:W-:Y:S01]  /*88d0*/  STS.128 [R155+UR49+0xa200], R84 ;  /* 0x00a200549b007988 */ /* 0x0003e20008000c31 */
[----:B------:R-:W-:Y:S01]  /*88e0*/  SHF.R.S32.HI R0, RZ, 0x18, R110 ;  /* 0x00000018ff007819 */ /* 0x000fe2000001146e */
[----:B------:R-:W-:Y:S01]  /*88f0*/  IMAD R58, R7, R82, R58 ;  /* 0x00000052073a7224 */ /* 0x000fe200078e023a */
[----:B------:R-:W-:Y:S02]  /*8900*/  I2IP.S8.S32.SAT R16, R17, R16, R18 ;  /* 0x0000001011107239 */ /* 0x000fe40000001412 */
[----:B------:R-:W-:Y:S01]  /*8910*/  I2IP.S8.S32.SAT R17, R27, R22, RZ ;  /* 0x000000161b117239 */ /* 0x000fe200000014ff */
[----:B------:R-:W-:Y:S01]  /*8920*/  IMAD R63, R0, R82, R63 ;  /* 0x00000052003f7224 */ /* 0x000fe200078e023f */
[----:B------:R-:W-:Y:S02]  /*8930*/  I2IP.S8.S32.SAT R18, R31, R26, RZ ;  /* 0x0000001a1f127239 */ /* 0x000fe400000014ff */
[----:B------:R-:W-:Y:S02]  /*8940*/  I2IP.S8.S32.SAT R19, R35, R30, RZ ;  /* 0x0000001e23137239 */ /* 0x000fe400000014ff */
[C---:B------:R-:W-:Y:S02]  /*8950*/  PRMT R3, R111.reuse, 0x8880, RZ ;  /* 0x000088806f037816 */ /* 0x040fe400000000ff */
[----:B------:R-:W-:Y:S02]  /*8960*/  SHF.L.U32 R5, R111, 0x8, RZ ;  /* 0x000000086f057819 */ /* 0x000fe400000006ff */
[----:B------:R-:W-:Y:S01]  /*8970*/  SHF.R.S32.HI R2, RZ, 0x18, R2 ;  /* 0x00000018ff027819 */ /* 0x000fe20000011402 */
[----:B------:R-:W-:Y:S01]  /*8980*/  IMAD R60, R3, R82, R60 ;  /* 0x00000052033c7224 */ /* 0x000fe200078e023c */
[----:B------:R-:W-:Y:S02]  /*8990*/  I2IP.S8.S32.SAT R17, R21, R20, R17 ;  /* 0x0000001415117239 */ /* 0x000fe40000001411 */
[----:B------:R-:W-:Y:S01]  /*89a0*/  I2IP.S8.S32.SAT R18, R25, R24, R18 ;  /* 0x0000001819127239 */ /* 0x000fe20000001412 */
[----:B------:R-:W-:Y:S01]  /*89b0*/  IMAD R61, R2, R82, R61 ;  /* 0x00000052023d7224 */ /* 0x000fe200078e023d */
[----:B------:R-:W-:Y:S02]  /*89c0*/  I2IP.S8.S32.SAT R19, R29, R28, R19 ;  /* 0x0000001c1d137239 */ /* 0x000fe40000001413 */
[----:B------:R-:W-:Y:S02]  /*89d0*/  SHF.R.S32.HI R5, RZ, 0x18, R5 ;  /* 0x00000018ff057819 */ /* 0x000fe40000011405 */
[----:B------:R-:W-:Y:S01]  /*89e0*/  SHF.R.S32.HI R4, RZ, 0x18, R111 ;  /* 0x00000018ff047819 */ /* 0x000fe2000001146f */
[----:B------:R1:W-:Y:S01]  /*89f0*/  STS.128 [R175+0xa200], R16 ;  /* 0x00a20010af007388 */ /* 0x0003e20000000c00 */
[----:B------:R-:W-:Y:S01]  /*8a00*/  I2IP.S8.S32.SAT R34, R39, R34, RZ ;  /* 0x0000002227227239 */ /* 0x000fe200000014ff */
[----:B------:R-:W-:Y:S01]  /*8a10*/  IMAD R62, R5, R82, R62 ;  /* 0x00000052053e7224 */ /* 0x000fe200078e023e */
[----:B------:R-:W-:Y:S01]  /*8a20*/  I2IP.S8.S32.SAT R38, R43, R38, RZ ;  /* 0x000000262b267239 */ /* 0x000fe200000014ff */
[----:B------:R-:W-:Y:S01]  /*8a30*/  IMAD R67, R4, R82, R67 ;  /* 0x0000005204437224 */ /* 0x000fe200078e0243 */
[----:B------:R-:W-:Y:S02]  /*8a40*/  I2IP.S8.S32.SAT R42, R47, R42, RZ ;  /* 0x0000002a2f2a7239 */ /* 0x000fe400000014ff */
[----:B------:R-:W-:Y:S02]  /*8a50*/  I2IP.S8.S32.SAT R35, R51, R46, RZ ;  /* 0x0000002e33237239 */ /* 0x000fe400000014ff */
[----:B------:R-:W-:Y:S02]  /*8a60*/  I2IP.S8.S32.SAT R32, R33, R32, R34 ;  /* 0x0000002021207239 */ /* 0x000fe40000001422 */
[----:B------:R-:W-:Y:S02]  /*8a70*/  I2IP.S8.S32.SAT R33, R37, R36, R38 ;  /* 0x0000002425217239 */ /* 0x000fe40000001426 */
[----:B------:R-:W-:Y:S02]  /*8a80*/  I2IP.S8.S32.SAT R34, R41, R40, R42 ;  /* 0x0000002829227239 */ /* 0x000fe4000000142a */
[----:B------:R-:W-:Y:S02]  /*8a90*/  I2IP.S8.S32.SAT R35, R45, R44, R35 ;  /* 0x0000002c2d237239 */ /* 0x000fe40000001423 */
[----:B------:R-:W-:Y:S02]  /*8aa0*/  I2IP.S8.S32.SAT R50, R55, R50, RZ ;  /* 0x0000003237327239 */ /* 0x000fe400000014ff */
[----:B------:R-:W-:Y:S01]  /*8ab0*/  I2IP.S8.S32.SAT R54, R59, R54, RZ ;  /* 0x000000363b367239 */ /* 0x000fe200000014ff */
[----:B------:R1:W-:Y:S01]  /*8ac0*/  STS.128 [R174+0xa200], R32 ;  /* 0x00a20020ae007388 */ /* 0x0003e20000000c00 */
[----:B------:R-:W-:Y:S02]  /*8ad0*/  I2IP.S8.S32.SAT R58, R63, R58, RZ ;  /* 0x0000003a3f3a7239 */ /* 0x000fe400000014ff */
[----:B------:R-:W-:Y:S02]  /*8ae0*/  I2IP.S8.S32.SAT R62, R67, R62, RZ ;  /* 0x0000003e433e7239 */ /* 0x000fe400000014ff */
[----:B------:R-:W-:Y:S02]  /*8af0*/  I2IP.S8.S32.SAT R48, R49, R48, R50 ;  /* 0x0000003031307239 */ /* 0x000fe40000001432 */
[----:B------:R-:W-:Y:S02]  /*8b00*/  I2IP.S8.S32.SAT R49, R53, R52, R54 ;  /* 0x0000003435317239 */ /* 0x000fe40000001436 */
[----:B------:R-:W-:Y:S02]  /*8b10*/  I2IP.S8.S32.SAT R50, R57, R56, R58 ;  /* 0x0000003839327239 */ /* 0x000fe4000000143a */
[----:B------:R-:W-:Y:S02]  /*8b20*/  I2IP.S8.S32.SAT R51, R61, R60, R62 ;  /* 0x0000003c3d337239 */ /* 0x000fe4000000143e */
[----:B------:R-:W-:Y:S02]  /*8b30*/  LEA R0, R162, UR49, 0x3 ;  /* 0x00000031a2007c11 */ /* 0x000fe4000f8e18ff */
[----:B------:R-:W-:Y:S01]  /*8b40*/  @P6 SHF.L.U32 R3, R161, 0x1f, RZ ;  /* 0x0000001fa1036819 */ /* 0x000fe200000006ff */
        /* <DEDUP_REMOVED lines=9> */
[----:B------:R-:W-:Y:S02]  /*8be0*/  UIADD3 UR8, UP0, UPT, UR52, 0x680, URZ ;  /* 0x0000068034087890 */ /* 0x000fe4000ff1e0ff */
[----:B------:R-:W-:Y:S02]  /*8bf0*/  UIADD3 UR5, UPT, UPT, UR41, 0x40, URZ ;  /* 0x0000004029057890 */ /* 0x000fe4000fffe0ff */
[----:B------:R-:W-:Y:S02]  /*8c00*/  UIADD3 UR4, UPT, UPT, UR49, 0xa200, URZ ;  /* 0x0000a20031047890 */ /* 0x000fe4000fffe0ff */
[----:B------:R-:W-:Y:S01]  /*8c10*/  UIADD3.X UR9, UPT, UPT, URZ, UR53, URZ, UP0, !UPT ;  /* 0x00000035ff097290 */ /* 0x000fe200087fe4ff */
[----:B------:R-:W-:Y:S01]  /*8c20*/  UMOV UR6, UR42 ;  /* 0x0000002a00067c82 */ /* 0x000fe20008000000 */
[----:B------:R-:W-:Y:S07]  /*8c30*/  UMOV UR7, UR36 ;  /* 0x0000002400077c82 */ /* 0x000fee0008000000 */
[----:B------:R2:W-:Y:S01]  /*8c40*/  UTMASTG.3D [UR4], [UR8] ;  /* 0x00000004080073b5 */ /* 0x0005e20008010000 */
[----:B------:R0:W-:Y:S01]  /*8c50*/  UTMACMDFLUSH ;  /* 0x00000000000079b7 */ /* 0x0001e20000000000 */
[----:B--2---:R-:W-:Y:S04]  /*8c60*/  DEPBAR.LE SB0, 0x1 ;  /* 0x000080400000791a */ /* 0x004fe80000000000 */
.L_x_121:
[----:B------:R-:W-:Y:S05]  /*8c70*/  BSYNC.RECONVERGENT B0 ;  /* 0x0000000000007941 */ /* 0x000fea0003800200 */
.L_x_120:
        /* <DEDUP_REMOVED lines=16> */
.L_x_125:
[----:B------:R-:W-:Y:S05]  /*8d80*/  BSYNC B0 ;  /* 0x0000000000007941 */ /* 0x000fea0003800000 */
.L_x_124:
        /* <DEDUP_REMOVED lines=20> */
.L_x_123:
[----:B------:R-:W-:Y:S05]  /*8ed0*/  BSYNC B1 ;  /* 0x0000000000017941 */ /* 0x000fea0003800000 */
.L_x_122:
        /* <DEDUP_REMOVED lines=21> */
.L_x_127:
[----:B------:R-:W-:Y:S05]  /*9030*/  WARPSYNC.ALL ;  /* 0x0000000000007948 */ /* 0x000fea0003800000 */
[----:B------:R-:W-:Y:S01]  /*9040*/  R2UR UR4, R80 ;  /* 0x00000000500472ca */ /* 0x000fe200000e0000 */
[----:B------:R-:W-:Y:S01]  /*9050*/  BSSY.RECONVERGENT B0, `(.L_x_128) ;  /* 0x000011f000007945 */ /* 0x000fe20003800200 */
[C---:B------:R-:W-:Y:S02]  /*9060*/  PRMT R81, R88.reuse, 0x8880, RZ ;  /* 0x0000888058517816 */ /* 0x040fe400000000ff */
[C---:B-1----:R-:W-:Y:S02]  /*9070*/  SHF.L.U32 R84, R88.reuse, 0x8, RZ ;  /* 0x0000000858547819 */ /* 0x042fe400000006ff */
[----:B------:R-:W-:Y:S02]  /*9080*/  SHF.L.U32 R83, R88, 0x10, RZ ;  /* 0x0000001058537819 */ /* 0x000fe400000006ff */
[----:B------:R-:W-:Y:S02]  /*9090*/  SHF.R.S32.HI R84, RZ, 0x18, R84 ;  /* 0x00000018ff547819 */ /* 0x000fe40000011454 */
[----:B------:R-:W-:Y:S02]  /*90a0*/  SHF.R.S32.HI R83, RZ, 0x18, R83 ;  /* 0x00000018ff537819 */ /* 0x000fe40000011453 */
[----:B------:R-:W-:Y:S01]  /*90b0*/  ISETP.NE.AND P0, PT, R169, RZ, PT ;  /* 0x000000ffa900720c */ /* 0x000fe20003f05270 */
[----:B------:R-:W1:Y:S01]  /*90c0*/  LDTM.x64 R4, tmem[UR4+0x80] ;  /* 0x00008004000479ee */ /* 0x000e620008340000 */
[----:B------:R-:W-:Y:S01]  /*90d0*/  ISETP.NE.AND P6, PT, R116, RZ, PT ;  /* 0x000000ff7400720c */ /* 0x000fe20003fc5270 */
[C---:B-1----:R-:W-:Y:S02]  /*90e0*/  IMAD R0, R78.reuse, R4, RZ ;  /* 0x000000044e007224 */ /* 0x042fe400078e02ff */
        /* <DEDUP_REMOVED lines=141> */
[C---:B------:R-:W-:Y:S01]  /*99c0*/  PRMT R3, R104.reuse, 0x8880, RZ ;  /* 0x0000888068037816 */ /* 0x040fe200000000ff */
        /* <DEDUP_REMOVED lines=124> */
[----:B------:R-:W-:Y:S02]  /*a190*/  UIADD3 UR8, UP0, UPT, UR52, 0x680, URZ ;  /* 0x0000068034087890 */ /* 0x000fe4000ff1e0ff */
[----:B------:R-:W-:Y:S02]  /*a1a0*/  UIADD3 UR5, UPT, UPT, UR41, 0x80, URZ ;  /* 0x0000008029057890 */ /* 0x000fe4000fffe0ff */
[----:B------:R-:W-:Y:S01]  /*a1b0*/  MOV R168, UR10 ;  /* 0x0000000a00a87c02 */ /* 0x000fe20008000f00 */
[----:B------:R-:W-:Y:S01]  /*a1c0*/  UIADD3.X UR9, UPT, UPT, URZ, UR53, URZ, UP0, !UPT ;  /* 0x00000035ff097290 */ /* 0x000fe200087fe4ff */
[----:B------:R-:W-:Y:S02]  /*a1d0*/  UMOV UR6, UR42 ;  /* 0x0000002a00067c82 */ /* 0x000fe40008000000 */
[----:B------:R-:W-:Y:S01]  /*a1e0*/  R2UR UR4, R168 ;  /* 0x00000000a80472ca */ /* 0x000fe200000e0000 */
[----:B------:R-:W-:Y:S11]  /*a1f0*/  UMOV UR7, UR36 ;  /* 0x0000002400077c82 */ /* 0x000ff60008000000 */
[----:B------:R-:W-:Y:S01]  /*a200*/  @!UPT UIADD3 URZ, UPT, UPT, URZ, URZ, URZ ;  /* 0x000000fffffff290 */ /* 0x000fe2000fffe0ff */
[----:B------:R2:W-:Y:S01]  /*a210*/  UTMASTG.3D [UR4], [UR8] ;  /* 0x00000004080073b5 */ /* 0x0005e20008010000 */
[----:B------:R0:W-:Y:S01]  /*a220*/  UTMACMDFLUSH ;  /* 0x00000000000079b7 */ /* 0x0001e20000000000 */
[----:B--2---:R-:W-:Y:S04]  /*a230*/  DEPBAR.LE SB0, 0x1 ;  /* 0x000080400000791a */ /* 0x004fe80000000000 */
.L_x_129:
[----:B------:R-:W-:Y:S05]  /*a240*/  BSYNC.RECONVERGENT B0 ;  /* 0x0000000000007941 */ /* 0x000fea0003800200 */
.L_x_128:
        /* <DEDUP_REMOVED lines=16> */
.L_x_133:
[----:B------:R-:W-:Y:S05]  /*a350*/  BSYNC B0 ;  /* 0x0000000000007941 */ /* 0x000fea0003800000 */
.L_x_132:
        /* <DEDUP_REMOVED lines=20> */
.L_x_131:
[----:B------:R-:W-:Y:S05]  /*a4a0*/  BSYNC B1 ;  /* 0x0000000000017941 */ /* 0x000fea0003800000 */
.L_x_130:
        /* <DEDUP_REMOVED lines=21> */
.L_x_135:
[----:B------:R-:W-:Y:S01]  /*a600*/  ISETP.NE.AND P0, PT, R169, RZ, PT ;  /* 0x000000ffa900720c */ /* 0x000fe20003f05270 */
[----:B------:R-:W-:Y:S05]  /*a610*/  WARPSYNC.ALL ;  /* 0x0000000000007948 */ /* 0x000fea0003800000 */
[----:B------:R-:W-:Y:S01]  /*a620*/  R2UR UR4, R80 ;  /* 0x00000000500472ca */ /* 0x000fe200000e0000 */
[----:B------:R-:W-:Y:S01]  /*a630*/  IMAD.U32 R141, R90, 0x10000, RZ ;  /* 0x000100005a8d7824 */ /* 0x000fe200078e00ff */
[C---:B------:R-:W-:Y:S01]  /*a640*/  SHF.L.U32 R83, R88.reuse, 0x10, RZ ;  /* 0x0000001058537819 */ /* 0x040fe200000006ff */
[----:B------:R-:W-:Y:S01]  /*a650*/  IMAD.U32 R126, R99, 0x10000, RZ ;  /* 0x00010000637e7824 */ /* 0x000fe200078e00ff */
[----:B------:R-:W-:Y:S01]  /*a660*/  PRMT R81, R88, 0x8880, RZ ;  /* 0x0000888058517816 */ /* 0x000fe200000000ff */
[----:B-1----:R-:W-:Y:S01]  /*a670*/  IMAD.U32 R115, R108, 0x10000, RZ ;  /* 0x000100006c737824 */ /* 0x002fe200078e00ff */
[----:B------:R-:W-:Y:S01]  /*a680*/  SHF.L.U32 R84, R88, 0x8, RZ ;  /* 0x0000000858547819 */ /* 0x000fe200000006ff */
[----:B------:R-:W-:Y:S01]  /*a690*/  IMAD.SHL.U32 R134, R96, 0x100, RZ ;  /* 0x0000010060867824 */ /* 0x000fe200078e00ff */
[----:B------:R-:W-:Y:S01]  /*a6a0*/  SHF.R.S32.HI R83, RZ, 0x18, R83 ;  /* 0x00000018ff537819 */ /* 0x000fe20000011453 */
[----:B------:R-:W-:Y:S01]  /*a6b0*/  IMAD.SHL.U32 R119, R105, 0x100, RZ ;  /* 0x0000010069777824 */ /* 0x000fe200078e00ff */
[----:B------:R-:W-:Y:S01]  /*a6c0*/  SHF.R.S32.HI R84, RZ, 0x18, R84 ;  /* 0x00000018ff547819 */ /* 0x000fe20000011454 */
[----:B------:R-:W-:Y:S01]  /*a6d0*/  IMAD.SHL.U32 R92, R110, 0x100, RZ ;  /* 0x000001006e5c7824 */ /* 0x000fe200078e00ff */
[----:B------:R-:W-:Y:S01]  /*a6e0*/  SHF.R.S32.HI R85, RZ, 0x18, R88 ;  /* 0x00000018ff557819 */ /* 0x000fe20000011458 */
[----:B------:R-:W1:Y:S01]  /*a6f0*/  LDTM.x64 R4, tmem[UR4+0xc0] ;  /* 0x0000c004000479ee */ /* 0x000e620008340000 */
[----:B------:R-:W-:Y:S01]  /*a700*/  PRMT R145, R89, 0x8880, RZ ;  /* 0x0000888059917816 */ /* 0x000fe200000000ff */
[----:B------:R-:W-:Y:S01]  /*a710*/  NOP ;  /* 0x0000000000007918 */ /* 0x000fe20000000000 */
[----:B------:R-:W-:Y:S01]  /*a720*/  IADD3 R171, PT, PT, R171, 0xa0, RZ ;  /* 0x000000a0abab7810 */ /* 0x000fe20007ffe0ff */
[----:B------:R-:W-:Y:S01]  /*a730*/  BSSY.RECONVERGENT B0, `(.L_x_136) ;  /* 0x000011b000007945 */ /* 0x000fe20003800200 */
[----:B------:R-:W-:Y:S02]  /*a740*/  PRMT R102, R109, 0x8880, RZ ;  /* 0x000088806d667816 */ /* 0x000fe400000000ff */
[----:B------:R-:W-:Y:S02]  /*a750*/  LOP3.LUT R171, R171, 0xfefffff8, RZ, 0xc0, !PT ;  /* 0xfefffff8abab7812 */ /* 0x000fe400078ec0ff */
[C---:B------:R-:W-:Y:S02]  /*a760*/  SHF.L.U32 R100, R109.reuse, 0x10, RZ ;  /* 0x000000106d647819 */ /* 0x040fe400000006ff */
[----:B-1----:R1:W-:Y:S01]  /*a770*/  SYNCS.ARRIVE.TRANS64.RED.A1T0 RZ, [R171+URZ], RZ ;  /* 0x000000ffabff79a7 */ /* 0x0023e200081004ff */
[C---:B------:R-:W-:Y:S02]  /*a780*/  PRMT R130, R98.reuse, 0x8880, RZ ;  /* 0x0000888062827816 */ /* 0x040fe400000000ff */
[C---:B------:R-:W-:Y:S02]  /*a790*/  SHF.L.U32 R129, R98.reuse, 0x10, RZ ;  /* 0x0000001062817819 */ /* 0x040fe400000006ff */
[----:B------:R-:W-:Y:S02]  /*a7a0*/  SHF.L.U32 R128, R98, 0x8, RZ ;  /* 0x0000000862807819 */ /* 0x000fe400000006ff */
[----:B------:R-:W-:Y:S02]  /*a7b0*/  SHF.R.S32.HI R95, RZ, 0x18, R98 ;  /* 0x00000018ff5f7819 */ /* 0x000fe40000011462 */
[----:B------:R-:W-:Y:S02]  /*a7c0*/  SHF.L.U32 R98, R109, 0x8, RZ ;  /* 0x000000086d627819 */ /* 0x000fe400000006ff */
[----:B------:R-:W-:Y:S01]  /*a7d0*/  SHF.L.U32 R144, R89, 0x10, RZ ;  /* 0x0000001059907819 */ /* 0x000fe200000006ff */
[----:B------:R-:W-:Y:S01]  /*a7e0*/  IMAD R0, R78, R4, RZ ;  /* 0x000000044e007224 */ /* 0x000fe200078e02ff */
[----:B------:R-:W-:Y:S01]  /*a7f0*/  PRMT R142, R90, 0x8880, RZ ;  /* 0x000088805a8e7816 */ /* 0x000fe200000000ff */
[C---:B------:R-:W-:Y:S01]  /*a800*/  IMAD R2, R78.reuse, R5, RZ ;  /* 0x000000054e027224 */ /* 0x040fe200078e02ff */
[----:B------:R-:W-:Y:S01]  /*a810*/  SHF.R.S32.HI R4, RZ, 0x18, R144 ;  /* 0x00000018ff047819 */ /* 0x000fe20000011490 */
[C---:B------:R-:W-:Y:S01]  /*a820*/  IMAD R3, R78.reuse, R6, RZ ;  /* 0x000000064e037224 */ /* 0x040fe200078e02ff */
[----:B------:R-:W-:Y:S01]  /*a830*/  SHF.R.S32.HI R86, RZ, 0x18, R89 ;  /* 0x00000018ff567819 */ /* 0x000fe20000011459 */
[-C--:B------:R-:W-:Y:S01]  /*a840*/  IMAD R0, R81, R82.reuse, R0 ;  /* 0x0000005251007224 */ /* 0x080fe200078e0200 */
[----:B------:R-:W-:Y:S01]  /*a850*/  PRMT R139, R91, 0x8880, RZ ;  /* 0x000088805b8b7816 */ /* 0x000fe200000000ff */
[----:B------:R-:W-:Y:S01]  /*a860*/  IMAD R7, R78, R7, RZ ;  /* 0x000000074e077224 */ /* 0x000fe200078e02ff */
[----:B------:R-:W-:Y:S01]  /*a870*/  SHF.R.S32.HI R87, RZ, 0x18, R90 ;  /* 0x00000018ff577819 */ /* 0x000fe2000001145a */
[-C--:B------:R-:W-:Y:S01]  /*a880*/  IMAD R2, R83, R82.reuse, R2 ;  /* 0x0000005253027224 */ /* 0x080fe200078e0202 */
[----:B------:R-:W-:Y:S01]  /*a890*/  SHF.R.S32.HI R83, RZ, 0x18, R109 ;  /* 0x00000018ff537819 */ /* 0x000fe2000001146d */
[-C--:B------:R-:W-:Y:S01]  /*a8a0*/  IMAD R3, R84, R82.reuse, R3 ;  /* 0x0000005254037224 */ /* 0x080fe200078e0203 */
[----:B------:R-:W-:Y:S01]  /*a8b0*/  SHF.L.U32 R138, R91, 0x10, RZ ;  /* 0x000000105b8a7819 */ /* 0x000fe200000006ff */
[----:B------:R-:W-:Y:S01]  /*a8c0*/  IMAD R7, R85, R82, R7 ;  /* 0x0000005255077224 */ /* 0x000fe200078e0207 */
[----:B------:R-:W-:Y:S01]  /*a8d0*/  PRMT R136, R96, 0x8880, RZ ;  /* 0x0000888060887816 */ /* 0x000fe200000000ff */
[----:B------:R-:W-:Y:S01]  /*a8e0*/  IMAD R8, R78, R8, RZ ;  /* 0x000000084e087224 */ /* 0x000fe200078e02ff */
[----:B------:R-:W-:Y:S01]  /*a8f0*/  SHF.L.U32 R135, R96, 0x10, RZ ;  /* 0x0000001060877819 */ /* 0x000fe200000006ff */
[C---:B------:R-:W-:Y:S01]  /*a900*/  IMAD R9, R78.reuse, R9, RZ ;  /* 0x000000094e097224 */ /* 0x040fe200078e02ff */
[----:B------:R-:W-:Y:S01]  /*a910*/  I2IP.S8.S32.SAT R109, R7, R3, RZ ;  /* 0x00000003076d7239 */ /* 0x000fe200000014ff */
[C---:B------:R-:W-:Y:S01]  /*a920*/  IMAD R10, R78.reuse, R10, RZ ;  /* 0x0000000a4e0a7224 */ /* 0x040fe200078e02ff */
[----:B------:R-:W-:Y:S01]  /*a930*/  MOV R3, R145 ;  /* 0x0000009100037202 */ /* 0x000fe20000000f00 */
[C---:B------:R-:W-:Y:S01]  /*a940*/  IMAD R7, R78.reuse, R20, RZ ;  /* 0x000000144e077224 */ /* 0x040fe200078e02ff */
[C---:B------:R-:W-:Y:S01]  /*a950*/  PRMT R133, R97.reuse, 0x8880, RZ ;  /* 0x0000888061857816 */ /* 0x040fe200000000ff */
[----:B------:R-:W-:Y:S01]  /*a960*/  IMAD R11, R78, R11, RZ ;  /* 0x0000000b4e0b7224 */ /* 0x000fe200078e02ff */
[----:B------:R-:W-:Y:S01]  /*a970*/  SHF.L.U32 R132, R97, 0x10, RZ ;  /* 0x0000001061847819 */ /* 0x000fe200000006ff */
[----:B------:R-:W-:Y:S01]  /*a980*/  IMAD R8, R3, R82, R8 ;  /* 0x0000005203087224 */ /* 0x000fe200078e0208 */
[----:B------:R-:W-:Y:S01]  /*a990*/  MOV R3, R142 ;  /* 0x0000008e00037202 */ /* 0x000fe20000000f00 */
[----:B------:R-:W-:Y:S01]  /*a9a0*/  IMAD R9, R4, R82, R9 ;  /* 0x0000005204097224 */ /* 0x000fe200078e0209 */
[----:B------:R-:W-:Y:S01]  /*a9b0*/  SHF.R.S32.HI R4, RZ, 0x18, R141 ;  /* 0x00000018ff047819 */ /* 0x000fe2000001148d */
[C---:B------:R-:W-:Y:S01]  /*a9c0*/  IMAD R20, R78.reuse, R25, RZ ;  /* 0x000000194e147224 */ /* 0x040fe200078e02ff */
[----:B------:R-:W-:Y:S01]  /*a9d0*/  SHF.R.S32.HI R93, RZ, 0x18, R97 ;  /* 0x00000018ff5d7819 */ /* 0x000fe20000011461 */
[C---:B------:R-:W-:Y:S01]  /*a9e0*/  IMAD R25, R78.reuse, R30, RZ ;  /* 0x0000001e4e197224 */ /* 0x040fe200078e02ff */
[----:B------:R-:W-:Y:S01]  /*a9f0*/  PRMT R127, R99, 0x8880, RZ ;  /* 0x00008880637f7816 */ /* 0x000fe200000000ff */
[----:B------:R-:W-:Y:S01]  /*aa00*/  IMAD R12, R78, R12, RZ ;  /* 0x0000000c4e0c7224 */ /* 0x000fe200078e02ff */
[----:B------:R-:W-:Y:S01]  /*aa10*/  PRMT R124, R104, 0x8880, RZ ;  /* 0x00008880687c7816 */ /* 0x000fe200000000ff */
[----:B------:R-:W-:Y:S01]  /*aa20*/  IMAD R6, R78, R19, RZ ;  /* 0x000000134e067224 */ /* 0x000fe200078e02ff */
[----:B------:R-:W-:Y:S01]  /*aa30*/  SHF.L.U32 R123, R104, 0x10, RZ ;  /* 0x00000010687b7819 */ /* 0x000fe200000006ff */
[C---:B------:R-:W-:Y:S01]  /*aa40*/  IMAD R30, R78.reuse, R35, RZ ;  /* 0x000000234e1e7224 */ /* 0x040fe200078e02ff */
[C---:B------:R-:W-:Y:S01]  /*aa50*/  PRMT R121, R105.reuse, 0x8880, RZ ;  /* 0x0000888069797816 */ /* 0x040fe200000000ff */
[C---:B------:R-:W-:Y:S01]  /*aa60*/  IMAD R19, R78.reuse, R24, RZ ;  /* 0x000000184e137224 */ /* 0x040fe200078e02ff */
[----:B------:R-:W-:Y:S01]  /*aa70*/  SHF.L.U32 R120, R105, 0x10, RZ ;  /* 0x0000001069787819 */ /* 0x000fe200000006ff */
[----:B------:R-:W-:Y:S01]  /*aa80*/  IMAD R35, R78, R40, RZ ;  /* 0x000000284e237224 */ /* 0x000fe200078e02ff */
[----:B------:R-:W-:Y:S01]  /*aa90*/  PRMT R118, R106, 0x8880, RZ ;  /* 0x000088806a767816 */ /* 0x000fe200000000ff */
[C---:B------:R-:W-:Y:S01]  /*aaa0*/  IMAD R13, R78.reuse, R13, RZ ;  /* 0x0000000d4e0d7224 */ /* 0x040fe200078e02ff */
[----:B------:R-:W-:Y:S01]  /*aab0*/  SHF.R.S32.HI R101, RZ, 0x18, R105 ;  /* 0x00000018ff657819 */ /* 0x000fe20000011469 */
[----:B------:R-:W-:Y:S01]  /*aac0*/  IMAD R24, R78, R29, RZ ;  /* 0x0000001d4e187224 */ /* 0x000fe200078e02ff */
[----:B------:R-:W-:Y:S01]  /*aad0*/  SHF.L.U32 R116, R106, 0x10, RZ ;  /* 0x000000106a747819 */ /* 0x000fe200000006ff */
[C---:B------:R-:W-:Y:S01]  /*aae0*/  IMAD R40, R78.reuse, R45, RZ ;  /* 0x0000002d4e287224 */ /* 0x040fe200078e02ff */
[----:B------:R-:W-:Y:S01]  /*aaf0*/  PRMT R112, R107, 0x8880, RZ ;  /* 0x000088806b707816 */ /* 0x000fe200000000ff */
[C---:B------:R-:W-:Y:S01]  /*ab00*/  IMAD R29, R78.reuse, R34, RZ ;  /* 0x000000224e1d7224 */ /* 0x040fe200078e02ff */
[----:B------:R-:W-:Y:S01]  /*ab10*/  SHF.R.S32.HI R103, RZ, 0x18, R106 ;  /* 0x00000018ff677819 */ /* 0x000fe2000001146a */
[----:B------:R-:W-:Y:S01]  /*ab20*/  IMAD R45, R78, R50, RZ ;  /* 0x000000324e2d7224 */ /* 0x000fe200078e02ff */
[----:B------:R-:W-:Y:S01]  /*ab30*/  PRMT R117, R108, 0x8880, RZ ;  /* 0x000088806c757816 */ /* 0x000fe200000000ff */
[C---:B------:R-:W-:Y:S01]  /*ab40*/  IMAD R14, R78.reuse, R14, RZ ;  /* 0x0000000e4e0e7224 */ /* 0x040fe200078e02ff */
[----:B------:R-:W-:Y:S01]  /*ab50*/  SHF.R.S32.HI R105, RZ, 0x18, R107 ;  /* 0x00000018ff697819 */ /* 0x000fe2000001146b */
[C---:B------:R-:W-:Y:S01]  /*ab60*/  IMAD R34, R78.reuse, R39, RZ ;  /* 0x000000274e227224 */ /* 0x040fe200078e02ff */
[----:B------:R-:W-:Y:S01]  /*ab70*/  SHF.R.S32.HI R81, RZ, 0x18, R108 ;  /* 0x00000018ff517819 */ /* 0x000fe2000001146c */
[----:B------:R-:W-:Y:S01]  /*ab80*/  IMAD R50, R78, R55, RZ ;  /* 0x000000374e327224 */ /* 0x000fe200078e02ff */
[----:B------:R-:W-:Y:S01]  /*ab90*/  SHF.L.U32 R94, R110, 0x10, RZ ;  /* 0x000000106e5e7819 */ /* 0x000fe200000006ff */
[C---:B------:R-:W-:Y:S01]  /*aba0*/  IMAD R39, R78.reuse, R44, RZ ;  /* 0x0000002c4e277224 */ /* 0x040fe200078e02ff */
[----:B------:R-:W-:Y:S01]  /*abb0*/  SHF.L.U32 R143, R89, 0x8, RZ ;  /* 0x00000008598f7819 */ /* 0x000fe200000006ff */
[C---:B------:R-:W-:Y:S01]  /*abc0*/  IMAD R55, R78.reuse, R60, RZ ;  /* 0x0000003c4e377224 */ /* 0x040fe200078e02ff */
[----:B------:R-:W-:Y:S01]  /*abd0*/  SHF.R.S32.HI R89, RZ, 0x18, R91 ;  /* 0x00000018ff597819 */ /* 0x000fe2000001145b */
[C---:B------:R-:W-:Y:S01]  /*abe0*/  IMAD R15, R78.reuse, R15, RZ ;  /* 0x0000000f4e0f7224 */ /* 0x040fe200078e02ff */
[----:B------:R-:W-:Y:S01]  /*abf0*/  SHF.R.S32.HI R5, RZ, 0x18, R143 ;  /* 0x00000018ff057819 */ /* 0x000fe2000001148f */
[C---:B------:R-:W-:Y:S01]  /*ac00*/  IMAD R44, R78.reuse, R49, RZ ;  /* 0x000000314e2c7224 */ /* 0x040fe200078e02ff */
[----:B------:R-:W-:Y:S01]  /*ac10*/  SHF.R.S32.HI R85, RZ, 0x18, R110 ;  /* 0x00000018ff557819 */ /* 0x000fe2000001146e */
[----:B------:R-:W-:Y:S01]  /*ac20*/  IMAD R60, R78, R65, RZ ;  /* 0x000000414e3c7224 */ /* 0x000fe200078e02ff */
[----:B------:R-:W-:Y:S01]  /*ac30*/  SHF.L.U32 R140, R90, 0x8, RZ ;  /* 0x000000085a8c7819 */ /* 0x000fe200000006ff */
[-C--:B------:R-:W-:Y:S01]  /*ac40*/  IMAD R10, R5, R82.reuse, R10 ;  /* 0x00000052050a7224 */ /* 0x080fe200078e020a */
[----:B------:R-:W-:Y:S01]  /*ac50*/  PRMT R90, R111, 0x8880, RZ ;  /* 0x000088806f5a7816 */ /* 0x000fe200000000ff */
[-C--:B------:R-:W-:Y:S01]  /*ac60*/  IMAD R11, R86, R82.reuse, R11 ;  /* 0x00000052560b7224 */ /* 0x080fe200078e020b */
[----:B------:R-:W-:Y:S01]  /*ac70*/  SHF.R.S32.HI R5, RZ, 0x18, R140 ;  /* 0x00000018ff057819 */ /* 0x000fe2000001148c */
[-C--:B------:R-:W-:Y:S01]  /*ac80*/  IMAD R12, R3, R82.reuse, R12 ;  /* 0x00000052030c7224 */ /* 0x080fe200078e020c */
[----:B------:R-:W-:Y:S01]  /*ac90*/  SHF.L.U32 R88, R111, 0x10, RZ ;  /* 0x000000106f587819 */ /* 0x000fe200000006ff */
[----:B------:R-:W-:Y:S01]  /*aca0*/  IMAD R13, R4, R82, R13 ;  /* 0x00000052040d7224 */ /* 0x000fe200078e020d */
[----:B------:R-:W-:Y:S01]  /*acb0*/  I2IP.S8.S32.SAT R65, R11, R10, RZ ;  /* 0x0000000a0b417239 */ /* 0x000fe200000014ff */
[C---:B------:R-:W-:Y:S01]  /*acc0*/  IMAD R49, R78.reuse, R54, RZ ;  /* 0x000000364e317224 */ /* 0x040fe200078e02ff */
[----:B------:R-:W-:Y:S01]  /*acd0*/  SHF.L.U32 R137, R91, 0x8, RZ ;  /* 0x000000085b897819 */ /* 0x000fe200000006ff */
[----:B------:R-:W-:Y:S01]  /*ace0*/  IMAD R14, R5, R82, R14 ;  /* 0x00000052050e7224 */ /* 0x000fe200078e020e */
[----:B------:R-:W-:Y:S01]  /*acf0*/  I2IP.S8.S32.SAT R65, R9, R8, R65 ;  /* 0x0000000809417239 */ /* 0x000fe20000001441 */
[C---:B------:R-:W-:Y:S01]  /*ad00*/  IMAD R3, R78.reuse, R16, RZ ;  /* 0x000000104e037224 */ /* 0x040fe200078e02ff */
[----:B------:R-:W-:Y:S01]  /*ad10*/  SHF.R.S32.HI R11, RZ, 0x18, R138 ;  /* 0x00000018ff0b7819 */ /* 0x000fe2000001148a */
[C---:B------:R-:W-:Y:S01]  /*ad20*/  IMAD R54, R78.reuse, R59, RZ ;  /* 0x0000003b4e367224 */ /* 0x040fe200078e02ff */
[----:B------:R-:W-:Y:S01]  /*ad30*/  SHF.R.S32.HI R9, RZ, 0x18, R135 ;  /* 0x00000018ff097819 */ /* 0x000fe20000011487 */
[----:B------:R-:W-:Y:S01]  /*ad40*/  IMAD.MOV.U32 R10, RZ, RZ, R139 ;  /* 0x000000ffff0a7224 */ /* 0x000fe200078e008b */
[----:B------:R-:W-:Y:S01]  /*ad50*/  SHF.R.S32.HI R8, RZ, 0x18, R134 ;  /* 0x00000018ff087819 */ /* 0x000fe20000011486 */
[----:B------:R-:W-:Y:S01]  /*ad60*/  IMAD R59, R78, R64, RZ ;  /* 0x000000404e3b7224 */ /* 0x000fe200078e02ff */
[----:B------:R-:W-:Y:S01]  /*ad70*/  I2IP.S8.S32.SAT R64, R2, R0, R109 ;  /* 0x0000000002407239 */ /* 0x000fe2000000146d */
[----:B------:R-:W-:Y:S01]  /*ad80*/  IMAD R15, R87, R82, R15 ;  /* 0x00000052570f7224 */ /* 0x000fe200078e020f */
[----:B------:R-:W-:Y:S01]  /*ad90*/  MOV R2, R136 ;  /* 0x0000008800027202 */ /* 0x000fe20000000f00 */
[C---:B------:R-:W-:Y:S01]  /*ada0*/  IMAD R4, R78.reuse, R17, RZ ;  /* 0x000000114e047224 */ /* 0x040fe200078e02ff */
[----:B------:R-:W-:Y:S01]  /*adb0*/  SHF.R.S32.HI R0, RZ, 0x18, R137 ;  /* 0x00000018ff007819 */ /* 0x000fe20000011489 */
[----:B------:R-:W-:Y:S01]  /*adc0*/  IMAD R5, R78, R18, RZ ;  /* 0x000000124e057224 */ /* 0x000fe200078e02ff */
[----:B------:R-:W-:Y:S01]  /*add0*/  I2IP.S8.S32.SAT R14, R15, R14, RZ ;  /* 0x0000000e0f0e7239 */ /* 0x000fe200000014ff */
[-C--:B------:R-:W-:Y:S01]  /*ade0*/  IMAD R3, R10, R82.reuse, R3 ;  /* 0x000000520a037224 */ /* 0x080fe200078e0203 */
[----:B------:R-:W-:Y:S01]  /*adf0*/  SHF.R.S32.HI R91, RZ, 0x18, R96 ;  /* 0x00000018ff5b7819 */ /* 0x000fe20000011460 */
[-C--:B------:R-:W-:Y:S01]  /*ae00*/  IMAD R4, R11, R82.reuse, R4 ;  /* 0x000000520b047224 */ /* 0x080fe200078e0204 */
[----:B------:R-:W-:Y:S01]  /*ae10*/  PRMT R96, R110, 0x8880, RZ ;  /* 0x000088806e607816 */ /* 0x000fe200000000ff */
[-C--:B------:R-:W-:Y:S01]  /*ae20*/  IMAD R5, R0, R82.reuse, R5 ;  /* 0x0000005200057224 */ /* 0x080fe200078e0205 */
[----:B------:R-:W-:Y:S01]  /*ae30*/  MOV R0, R133 ;  /* 0x0000008500007202 */ /* 0x000fe20000000f00 */
[C---:B------:R-:W-:Y:S01]  /*ae40*/  IMAD R16, R78.reuse, R21, RZ ;  /* 0x000000154e107224 */ /* 0x040fe200078e02ff */
[----:B------:R-:W-:Y:S01]  /*ae50*/  SHF.L.U32 R131, R97, 0x8, RZ ;  /* 0x0000000861837819 */ /* 0x000fe200000006ff */
[----:B------:R-:W-:Y:S01]  /*ae60*/  IMAD R6, R89, R82, R6 ;  /* 0x0000005259067224 */ /* 0x000fe200078e0206 */
[----:B------:R-:W-:Y:S01]  /*ae70*/  SHF.R.S32.HI R97, RZ, 0x18, R99 ;  /* 0x00000018ff617819 */ /* 0x000fe20000011463 */
[----:B------:R-:W-:Y:S01]  /*ae80*/  IMAD R17, R78, R22, RZ ;  /* 0x000000164e117224 */ /* 0x000fe200078e02ff */
[----:B------:R-:W-:Y:S01]  /*ae90*/  SHF.L.U32 R125, R99, 0x8, RZ ;  /* 0x00000008637d7819 */ /* 0x000fe200000006ff */
[-C--:B------:R-:W-:Y:S01]  /*aea0*/  IMAD R7, R2, R82.reuse, R7 ;  /* 0x0000005202077224 */ /* 0x080fe200078e0207 */
[----:B------:R-:W-:Y:S01]  /*aeb0*/  I2IP.S8.S32.SAT R5, R6, R5, RZ ;  /* 0x0000000506057239 */ /* 0x000fe200000014ff */
[----:B------:R-:W-:Y:S01]  /*aec0*/  IMAD R18, R78, R23, RZ ;  /* 0x000000174e127224 */ /* 0x000fe200078e02ff */
[----:B------:R-:W-:Y:S01]  /*aed0*/  SHF.R.S32.HI R2, RZ, 0x18, R131 ;  /* 0x00000018ff027819 */ /* 0x000fe20000011483 */
[-C--:B------:R-:W-:Y:S01]  /*aee0*/  IMAD R16, R9, R82.reuse, R16 ;  /* 0x0000005209107224 */ /* 0x080fe200078e0210 */
[----:B------:R-:W-:Y:S01]  /*aef0*/  SHF.R.S32.HI R9, RZ, 0x18, R132 ;  /* 0x00000018ff097819 */ /* 0x000fe20000011484 */
[----:B------:R-:W-:Y:S01]  /*af00*/  IMAD R17, R8, R82, R17 ;  /* 0x0000005208117224 */ /* 0x000fe200078e0211 */
[----:B------:R-:W-:Y:S01]  /*af10*/  SHF.R.S32.HI R99, RZ, 0x18, R104 ;  /* 0x00000018ff637819 */ /* 0x000fe20000011468 */
[----:B------:R-:W-:Y:S01]  /*af20*/  IMAD R22, R78, R27, RZ ;  /* 0x0000001b4e167224 */ /* 0x000fe200078e02ff */
[----:B------:R-:W-:Y:S01]  /*af30*/  SHF.L.U32 R122, R104, 0x8, RZ ;  /* 0x00000008687a7819 */ /* 0x000fe200000006ff */
[----:B------:R-:W-:Y:S01]  /*af40*/  IMAD R27, R78, R32, RZ ;  /* 0x000000204e1b7224 */ /* 0x000fe200078e02ff */
[----:B------:R-:W-:Y:S01]  /*af50*/  SHF.L.U32 R113, R106, 0x8, RZ ;  /* 0x000000086a717819 */ /* 0x000fe200000006ff */
[----:B------:R-:W-:Y:S01]  /*af60*/  IMAD R18, R91, R82, R18 ;  /* 0x000000525b127224 */ /* 0x000fe200078e0212 */
[C---:B------:R-:W-:Y:S01]  /*af70*/  SHF.L.U32 R106, R107.reuse, 0x10, RZ ;  /* 0x000000106b6a7819 */ /* 0x040fe200000006ff */
[C---:B------:R-:W-:Y:S01]  /*af80*/  IMAD R32, R78.reuse, R37, RZ ;  /* 0x000000254e207224 */ /* 0x040fe200078e02ff */
[----:B------:R-:W-:Y:S01]  /*af90*/  SHF.L.U32 R104, R107, 0x8, RZ ;  /* 0x000000086b687819 */ /* 0x000fe200000006ff */
[----:B------:R-:W-:Y:S01]  /*afa0*/  IMAD R21, R78, R26, RZ ;  /* 0x0000001a4e157224 */ /* 0x000fe200078e02ff */
[----:B------:R-:W-:Y:S01]  /*afb0*/  I2IP.S8.S32.SAT R17, R18, R17, RZ ;  /* 0x0000001112117239 */ /* 0x000fe200000014ff */
[----:B------:R-:W-:Y:S01]  /*afc0*/  IMAD R37, R78, R42, RZ ;  /* 0x0000002a4e257224 */ /* 0x000fe200078e02ff */
[----:B------:R-:W-:Y:S01]  /*afd0*/  SHF.R.S32.HI R107, RZ, 0x18, R111 ;  /* 0x00000018ff6b7819 */ /* 0x000fe2000001146f */
[----:B------:R-:W-:Y:S01]  /*afe0*/  IMAD R19, R0, R82, R19 ;  /* 0x0000005200137224 */ /* 0x000fe200078e0213 */
[----:B------:R-:W-:Y:S01]  /*aff0*/  I2IP.S8.S32.SAT R16, R16, R7, R17 ;  /* 0x0000000710107239 */ /* 0x000fe20000001411 */
[C---:B------:R-:W-:Y:S01]  /*b000*/  IMAD R42, R78.reuse, R47, RZ ;  /* 0x0000002f4e2a7224 */ /* 0x040fe200078e02ff */
[----:B------:R-:W-:Y:S01]  /*b010*/  MOV R0, R130 ;  /* 0x0000008200007202 */ /* 0x000fe20000000f00 */
[----:B------:R-:W-:Y:S01]  /*b020*/  IMAD R47, R78, R52, RZ ;  /* 0x000000344e2f7224 */ /* 0x000fe200078e02ff */
[----:B------:R-:W-:Y:S01]  /*b030*/  SHF.L.U32 R114, R108, 0x8, RZ ;  /* 0x000000086c727819 */ /* 0x000fe200000006ff */
[----:B------:R-:W-:Y:S01]  /*b040*/  IMAD R20, R9, R82, R20 ;  /* 0x0000005209147224 */ /* 0x000fe200078e0214 */
[----:B------:R-:W-:Y:S01]  /*b050*/  SHF.L.U32 R84, R111, 0x8, RZ ;  /* 0x000000086f547819 */ /* 0x000fe200000006ff */
[----:B------:R-:W-:Y:S01]  /*b060*/  IMAD R52, R78, R57, RZ ;  /* 0x000000394e347224 */ /* 0x000fe200078e02ff */
[----:B------:R-:W-:Y:S01]  /*b070*/  IADD3 R76, PT, PT, R76, 0x1, RZ ;  /* 0x000000014c4c7810 */ /* 0x000fe20007ffe0ff */
[C---:B------:R-:W-:Y:S02]  /*b080*/  IMAD R23, R78.reuse, R28, RZ ;  /* 0x0000001c4e177224 */ /* 0x040fe400078e02ff */
[----:B------:R-:W-:Y:S02]  /*b090*/  IMAD R57, R78, R62, RZ ;  /* 0x0000003e4e397224 */ /* 0x000fe400078e02ff */
[-C--:B------:R-:W-:Y:S01]  /*b0a0*/  IMAD R21, R2, R82.reuse, R21 ;  /* 0x0000005202157224 */ /* 0x080fe200078e0215 */
[----:B------:R-:W-:Y:S01]  /*b0b0*/  MOV R2, R127 ;  /* 0x0000007f00027202 */ /* 0x000fe20000000f00 */
[----:B------:R-:W-:Y:S01]  /*b0c0*/  IMAD R62, R78, R67, RZ ;  /* 0x000000434e3e7224 */ /* 0x000fe200078e02ff */
[----:B------:R-:W-:Y:S01]  /*b0d0*/  I2IP.S8.S32.SAT R67, R4, R3, R5 ;  /* 0x0000000304437239 */ /* 0x000fe20000001405 */
[-C--:B------:R-:W-:Y:S01]  /*b0e0*/  IMAD R22, R93, R82.reuse, R22 ;  /* 0x000000525d167224 */ /* 0x080fe200078e0216 */
[----:B------:R-:W-:Y:S01]  /*b0f0*/  SHF.R.S32.HI R3, RZ, 0x18, R129 ;  /* 0x00000018ff037819 */ /* 0x000fe20000011481 */
[-C--:B------:R-:W-:Y:S01]  /*b100*/  IMAD R23, R0, R82.reuse, R23 ;  /* 0x0000005200177224 */ /* 0x080fe200078e0217 */
[----:B------:R-:W-:Y:S01]  /*b110*/  SHF.R.S32.HI R0, RZ, 0x18, R128 ;  /* 0x00000018ff007819 */ /* 0x000fe20000011480 */
[----:B------:R-:W-:Y:S01]  /*b120*/  IMAD R26, R78, R31, RZ ;  /* 0x0000001f4e1a7224 */ /* 0x000fe200078e02ff */
[----:B------:R-:W-:Y:S01]  /*b130*/  I2IP.S8.S32.SAT R17, R22, R21, RZ ;  /* 0x0000001516117239 */ /* 0x000fe200000014ff */
[-C--:B------:R-:W-:Y:S01]  /*b140*/  IMAD R24, R3, R82.reuse, R24 ;  /* 0x0000005203187224 */ /* 0x080fe200078e0218 */
[----:B------:R-:W-:Y:S01]  /*b150*/  SHF.R.S32.HI R3, RZ, 0x18, R126 ;  /* 0x00000018ff037819 */ /* 0x000fe2000001147e */
[-C--:B------:R-:W-:Y:S01]  /*b160*/  IMAD R25, R0, R82.reuse, R25 ;  /* 0x0000005200197224 */ /* 0x080fe200078e0219 */
[----:B------:R-:W-:Y:S01]  /*b170*/  I2IP.S8.S32.SAT R17, R20, R19, R17 ;  /* 0x0000001314117239 */ /* 0x000fe20000001411 */
[----:B------:R-:W-:Y:S01]  /*b180*/  IMAD R28, R78, R33, RZ ;  /* 0x000000214e1c7224 */ /* 0x000fe200078e02ff */
[----:B------:R-:W-:Y:S01]  /*b190*/  SHF.R.S32.HI R4, RZ, 0x18, R125 ;  /* 0x00000018ff047819 */ /* 0x000fe2000001147d */
[-C--:B------:R-:W-:Y:S02]  /*b1a0*/  IMAD R26, R95, R82.reuse, R26 ;  /* 0x000000525f1a7224 */ /* 0x080fe400078e021a */
[-C--:B------:R-:W-:Y:S01]  /*b1b0*/  IMAD R27, R2, R82.reuse, R27 ;  /* 0x00000052021b7224 */ /* 0x080fe200078e021b */
[----:B------:R-:W-:Y:S01]  /*b1c0*/  MOV R2, R121 ;  /* 0x0000007900027202 */ /* 0x000fe20000000f00 */
[----:B------:R-:W-:Y:S01]  /*b1d0*/  IMAD R28, R3, R82, R28 ;  /* 0x00000052031c7224 */ /* 0x000fe200078e021c */
[----:B------:R-:W-:Y:S01]  /*b1e0*/  I2IP.S8.S32.SAT R18, R26, R25, RZ ;  /* 0x000000191a127239 */ /* 0x000fe200000014ff */
[----:B------:R-:W-:Y:S01]  /*b1f0*/  IMAD R31, R78, R36, RZ ;  /* 0x000000244e1f7224 */ /* 0x000fe200078e02ff */
[----:B------:R-:W-:Y:S01]  /*b200*/  SHF.R.S32.HI R3, RZ, 0x18, R123 ;  /* 0x00000018ff037819 */ /* 0x000fe2000001147b */
[-C--:B------:R-:W-:Y:S01]  /*b210*/  IMAD R29, R4, R82.reuse, R29 ;  /* 0x00000052041d7224 */ /* 0x080fe200078e021d */
[----:B------:R-:W-:Y:S01]  /*b220*/  I2IP.S8.S32.SAT R18, R24, R23, R18 ;  /* 0x0000001718127239 */ /* 0x000fe20000001412 */
[----:B------:R-:W-:Y:S01]  /*b230*/  IMAD.MOV.U32 R0, RZ, RZ, R124 ;  /* 0x000000ffff007224 */ /* 0x000fe200078e007c */
[----:B------:R-:W-:Y:S01]  /*b240*/  SHF.R.S32.HI R4, RZ, 0x18, R119 ;  /* 0x00000018ff047819 */ /* 0x000fe20000011477 */
[-C--:B------:R-:W-:Y:S02]  /*b250*/  IMAD R30, R97, R82.reuse, R30 ;  /* 0x00000052611e7224 */ /* 0x080fe400078e021e */
[----:B------:R-:W-:Y:S01]  /*b260*/  IMAD R31, R0, R82, R31 ;  /* 0x00000052001f7224 */ /* 0x000fe200078e021f */
[----:B------:R-:W-:Y:S01]  /*b270*/  SHF.R.S32.HI R0, RZ, 0x18, R122 ;  /* 0x00000018ff007819 */ /* 0x000fe2000001147a */
[----:B------:R-:W-:Y:S01]  /*b280*/  IMAD R33, R78, R38, RZ ;  /* 0x000000264e217224 */ /* 0x000fe200078e02ff */
[----:B------:R-:W-:Y:S01]  /*b290*/  I2IP.S8.S32.SAT R19, R30, R29, RZ ;  /* 0x0000001d1e137239 */ /* 0x000fe200000014ff */
[-C--:B------:R-:W-:Y:S01]  /*b2a0*/  IMAD R32, R3, R82.reuse, R32 ;  /* 0x0000005203207224 */ /* 0x080fe200078e0220 */
[----:B------:R-:W-:Y:S01]  /*b2b0*/  SHF.R.S32.HI R3, RZ, 0x18, R120 ;  /* 0x00000018ff037819 */ /* 0x000fe20000011478 */
[----:B------:R-:W-:Y:S01]  /*b2c0*/  IMAD R33, R0, R82, R33 ;  /* 0x0000005200217224 */ /* 0x000fe200078e0221 */
[----:B------:R-:W-:Y:S01]  /*b2d0*/  I2IP.S8.S32.SAT R19, R28, R27, R19 ;  /* 0x0000001b1c137239 */ /* 0x000fe20000001413 */
[----:B------:R-:W-:Y:S01]  /*b2e0*/  IMAD R36, R78, R41, RZ ;  /* 0x000000294e247224 */ /* 0x000fe200078e02ff */
[----:B------:R-:W-:Y:S01]  /*b2f0*/  MOV R0, R118 ;  /* 0x0000007600007202 */ /* 0x000fe20000000f00 */
[-C--:B------:R-:W-:Y:S02]  /*b300*/  IMAD R34, R99, R82.reuse, R34 ;  /* 0x0000005263227224 */ /* 0x080fe400078e0222 */
[----:B------:R-:W-:Y:S01]  /*b310*/  IMAD R35, R2, R82, R35 ;  /* 0x0000005202237224 */ /* 0x000fe200078e0223 */
[----:B------:R-:W-:Y:S01]  /*b320*/  MOV R2, R112 ;  /* 0x0000007000027202 */ /* 0x000fe20000000f00 */
[----:B------:R-:W-:Y:S01]  /*b330*/  IMAD R38, R78, R43, RZ ;  /* 0x0000002b4e267224 */ /* 0x000fe200078e02ff */
[----:B------:R-:W-:Y:S01]  /*b340*/  I2IP.S8.S32.SAT R33, R34, R33, RZ ;  /* 0x0000002122217239 */ /* 0x000fe200000014ff */
[-C--:B------:R-:W-:Y:S01]  /*b350*/  IMAD R36, R3, R82.reuse, R36 ;  /* 0x0000005203247224 */ /* 0x080fe200078e0224 */
[----:B------:R-:W-:Y:S01]  /*b360*/  SHF.R.S32.HI R3, RZ, 0x18, R116 ;  /* 0x00000018ff037819 */ /* 0x000fe20000011474 */
[-C--:B------:R-:W-:Y:S01]  /*b370*/  IMAD R37, R4, R82.reuse, R37 ;  /* 0x0000005204257224 */ /* 0x080fe200078e0225 */
[----:B------:R-:W-:Y:S01]  /*b380*/  I2IP.S8.S32.SAT R32, R32, R31, R33 ;  /* 0x0000001f20207239 */ /* 0x000fe20000001421 */
[-C--:B------:R-:W-:Y:S01]  /*b390*/  IMAD R38, R101, R82.reuse, R38 ;  /* 0x0000005265267224 */ /* 0x080fe200078e0226 */
[----:B------:R-:W-:Y:S01]  /*b3a0*/  SHF.R.S32.HI R4, RZ, 0x18, R104 ;  /* 0x00000018ff047819 */ /* 0x000fe20000011468 */
[----:B------:R-:W-:Y:S01]  /*b3b0*/  IMAD R39, R0, R82, R39 ;  /* 0x0000005200277224 */ /* 0x000fe200078e0227 */
[----:B------:R-:W-:Y:S01]  /*b3c0*/  SHF.R.S32.HI R0, RZ, 0x18, R113 ;  /* 0x00000018ff007819 */ /* 0x000fe20000011471 */
[----:B------:R-:W-:Y:S01]  /*b3d0*/  IMAD R41, R78, R46, RZ ;  /* 0x0000002e4e297224 */ /* 0x000fe200078e02ff */
[----:B------:R-:W-:Y:S01]  /*b3e0*/  I2IP.S8.S32.SAT R37, R38, R37, RZ ;  /* 0x0000002526257239 */ /* 0x000fe200000014ff */
[----:B------:R-:W-:Y:S01]  /*b3f0*/  IMAD R40, R3, R82, R40 ;  /* 0x0000005203287224 */ /* 0x000fe200078e0228 */
[----:B------:R-:W-:Y:S01]  /*b400*/  SHF.R.S32.HI R3, RZ, 0x18, R106 ;  /* 0x00000018ff037819 */ /* 0x000fe2000001146a */
[----:B------:R-:W-:Y:S01]  /*b410*/  IMAD R43, R78, R48, RZ ;  /* 0x000000304e2b7224 */ /* 0x000fe200078e02ff */
[----:B------:R-:W-:Y:S01]  /*b420*/  I2IP.S8.S32.SAT R33, R36, R35, R37 ;  /* 0x0000002324217239 */ /* 0x000fe20000001425 */
[-C--:B------:R-:W-:Y:S01]  /*b430*/  IMAD R41, R0, R82.reuse, R41 ;  /* 0x0000005200297224 */ /* 0x080fe200078e0229 */
[----:B------:R-:W-:Y:S01]  /*b440*/  MOV R0, R117 ;  /* 0x0000007500007202 */ /* 0x000fe20000000f00 */
[-C--:B------:R-:W-:Y:S02]  /*b450*/  IMAD R42, R103, R82.reuse, R42 ;  /* 0x00000052672a7224 */ /* 0x080fe400078e022a */
        /* <DEDUP_REMOVED lines=11> */
[-C--:B------:R-:W-:Y:S02]  /*b510*/  IMAD R47, R0, R82.reuse, R47 ;  /* 0x00000052002f7224 */ /* 0x080fe400078e022f */
[----:B------:R-:W-:Y:S01]  /*b520*/  IMAD R48, R3, R82, R48 ;  /* 0x0000005203307224 */ /* 0x000fe200078e0230 */
[----:B------:R-:W-:Y:S01]  /*b530*/  SHF.R.S32.HI R3, RZ, 0x18, R100 ;  /* 0x00000018ff037819 */ /* 0x000fe20000011464 */
[----:B------:R-:W-:Y:S01]  /*b540*/  IMAD R51, R78, R56, RZ ;  /* 0x000000384e337224 */ /* 0x000fe200078e02ff */
[----:B------:R-:W-:Y:S01]  /*b550*/  I2IP.S8.S32.SAT R35, R46, R45, RZ ;  /* 0x0000002d2e237239 */ /* 0x000fe200000014ff */
[-C--:B------:R-:W-:Y:S01]  /*b560*/  IMAD R49, R2, R82.reuse, R49 ;  /* 0x0000005202317224 */ /* 0x080fe200078e0231 */
[----:B------:R-:W-:Y:S01]  /*b570*/  SHF.R.S32.HI R2, RZ, 0x18, R98 ;  /* 0x00000018ff027819 */ /* 0x000fe20000011462 */
[----:B------:R-:W-:Y:S01]  /*b580*/  IMAD.MOV.U32 R0, RZ, RZ, R102 ;  /* 0x000000ffff007224 */ /* 0x000fe200078e0066 */
[----:B------:R-:W-:Y:S01]  /*b590*/  I2IP.S8.S32.SAT R35, R44, R43, R35 ;  /* 0x0000002b2c237239 */ /* 0x000fe20000001423 */
[-C--:B------:R-:W-:Y:S02]  /*b5a0*/  IMAD R50, R81, R82.reuse, R50 ;  /* 0x0000005251327224 */ /* 0x080fe400078e0232 */
[----:B------:R-:W-:Y:S01]  /*b5b0*/  IMAD R51, R0, R82, R51 ;  /* 0x0000005200337224 */ /* 0x000fe200078e0233 */
[----:B------:R-:W-:Y:S01]  /*b5c0*/  MOV R0, R96 ;  /* 0x0000006000007202 */ /* 0x000fe20000000f00 */
[----:B------:R-:W-:Y:S01]  /*b5d0*/  IMAD R53, R78, R58, RZ ;  /* 0x0000003a4e357224 */ /* 0x000fe200078e02ff */
[----:B------:R-:W-:Y:S01]  /*b5e0*/  I2IP.S8.S32.SAT R49, R50, R49, RZ ;  /* 0x0000003132317239 */ /* 0x000fe200000014ff */
[-C--:B------:R-:W-:Y:S01]  /*b5f0*/  IMAD R52, R3, R82.reuse, R52 ;  /* 0x0000005203347224 */ /* 0x080fe200078e0234 */
[----:B------:R-:W-:Y:S01]  /*b600*/  SHF.R.S32.HI R3, RZ, 0x18, R94 ;  /* 0x00000018ff037819 */ /* 0x000fe2000001145e */
[----:B------:R-:W-:Y:S01]  /*b610*/  IMAD R53, R2, R82, R53 ;  /* 0x0000005202357224 */ /* 0x000fe200078e0235 */
[----:B------:R-:W-:Y:S01]  /*b620*/  MOV R2, R90 ;  /* 0x0000005a00027202 */ /* 0x000fe20000000f00 */
[----:B------:R-:W-:Y:S01]  /*b630*/  IMAD R54, R83, R82, R54 ;  /* 0x0000005253367224 */ /* 0x000fe200078e0236 */
[----:B------:R-:W-:Y:S01]  /*b640*/  I2IP.S8.S32.SAT R48, R48, R47, R49 ;  /* 0x0000002f30307239 */ /* 0x000fe20000001431 */
[C---:B------:R-:W-:Y:S02]  /*b650*/  IMAD R56, R78.reuse, R61, RZ ;  /* 0x0000003d4e387224 */ /* 0x040fe400078e02ff */
[----:B------:R-:W-:Y:S01]  /*b660*/  IMAD R61, R78, R66, RZ ;  /* 0x000000424e3d7224 */ /* 0x000fe200078e02ff */
[----:B------:R-:W-:Y:S01]  /*b670*/  I2IP.S8.S32.SAT R66, R13, R12, R14 ;  /* 0x0000000c0d427239 */ /* 0x000fe2000000140e */
[-C--:B------:R-:W-:Y:S01]  /*b680*/  IMAD R55, R0, R82.reuse, R55 ;  /* 0x0000005200377224 */ /* 0x080fe200078e0237 */
[----:B------:R-:W-:Y:S01]  /*b690*/  SHF.R.S32.HI R0, RZ, 0x18, R92 ;  /* 0x00000018ff007819 */ /* 0x000fe2000001145c */
[-C--:B------:R-:W-:Y:S01]  /*b6a0*/  IMAD R56, R3, R82.reuse, R56 ;  /* 0x0000005203387224 */ /* 0x080fe200078e0238 */
[----:B------:R-:W-:Y:S01]  /*b6b0*/  I2IP.S8.S32.SAT R49, R54, R53, RZ ;  /* 0x0000003536317239 */ /* 0x000fe200000014ff */
[----:B------:R1:W-:Y:S01]  /*b6c0*/  STS.128 [R155+UR49+0xa200], R64 ;  /* 0x00a200409b007988 */ /* 0x0003e20008000c31 */
[----:B------:R-:W-:Y:S01]  /*b6d0*/  IMAD R58, R78, R63, RZ ;  /* 0x0000003f4e3a7224 */ /* 0x000fe200078e02ff */
[----:B------:R-:W-:Y:S01]  /*b6e0*/  SHF.R.S32.HI R3, RZ, 0x18, R88 ;  /* 0x00000018ff037819 */ /* 0x000fe20000011458 */
[-C--:B------:R-:W-:Y:S01]  /*b6f0*/  IMAD R57, R0, R82.reuse, R57 ;  /* 0x0000005200397224 */ /* 0x080fe200078e0239 */
[----:B------:R-:W-:Y:S01]  /*b700*/  I2IP.S8.S32.SAT R49, R52, R51, R49 ;  /* 0x0000003334317239 */ /* 0x000fe20000001431 */
[-C--:B------:R-:W-:Y:S02]  /*b710*/  IMAD R58, R85, R82.reuse, R58 ;  /* 0x00000052553a7224 */ /* 0x080fe400078e023a */
[-C--:B------:R-:W-:Y:S01]  /*b720*/  IMAD R59, R2, R82.reuse, R59 ;  /* 0x00000052023b7224 */ /* 0x080fe200078e023b */
[----:B------:R1:W-:Y:S01]  /*b730*/  STS.128 [R175+0xa200], R16 ;  /* 0x00a20010af007388 */ /* 0x0003e20000000c00 */
[-C--:B------:R-:W-:Y:S01]  /*b740*/  IMAD R60, R3, R82.reuse, R60 ;  /* 0x00000052033c7224 */ /* 0x080fe200078e023c */
[----:B------:R-:W-:Y:S01]  /*b750*/  I2IP.S8.S32.SAT R50, R58, R57, RZ ;  /* 0x000000393a327239 */ /* 0x000fe200000014ff */
[-C--:B------:R-:W-:Y:S02]  /*b760*/  IMAD R61, R4, R82.reuse, R61 ;  /* 0x00000052043d7224 */ /* 0x080fe400078e023d */
[----:B------:R-:W-:Y:S01]  /*b770*/  IMAD R62, R107, R82, R62 ;  /* 0x000000526b3e7224 */ /* 0x000fe200078e023e */
[----:B------:R-:W-:Y:S02]  /*b780*/  I2IP.S8.S32.SAT R50, R56, R55, R50 ;  /* 0x0000003738327239 */ /* 0x000fe40000001432 */
[----:B------:R1:W-:Y:S02]  /*b790*/  STS.128 [R174+0xa200], R32 ;  /* 0x00a20020ae007388 */ /* 0x0003e40000000c00 */
        /* <DEDUP_REMOVED lines=20> */
.L_x_137:
[----:B------:R-:W-:Y:S05]  /*b8e0*/  BSYNC.RECONVERGENT B0 ;  /* 0x0000000000007941 */ /* 0x000fea0003800200 */
.L_x_136:
[----:B------:R-:W-:Y:S01]  /*b8f0*/  BAR.SYNC.DEFER_BLOCKING 0x1, 0x80 ;  /* 0x0042000000007b1d */ /* 0x000fe20000010000 */
[----:B------:R-:W-:Y:S01]  /*b900*/  ISETP.NE.AND P2, PT, R170, RZ, PT ;  /* 0x000000ffaa00720c */ /* 0x000fe20003f45270 */
[----:B------:R-:W-:Y:S01]  /*b910*/  IMAD.IADD R20, R75, 0x1, R152 ;  /* 0x000000014b147824 */ /* 0x000fe200078e0298 */
[----:B------:R-:W-:Y:S01]  /*b920*/  ISETP.NE.AND P0, PT, R172, 0x2, PT ;  /* 0x00000002ac00780c */ /* 0x000fe20003f05270 */
[----:B------:R-:W-:Y:S01]  /*b930*/  IMAD.IADD R21, R77, 0x1, R154 ;  /* 0x000000014d157824 */ /* 0x000fe200078e029a */
[----:B------:R-:W-:Y:S02]  /*b940*/  ISETP.NE.AND P1, PT, R76, 0x2, PT ;  /* 0x000000024c00780c */ /* 0x000fe40003f25270 */
[----:B------:R-:W-:Y:S02]  /*b950*/  SEL R0, RZ, 0x1, P0 ;  /* 0x00000001ff007807 */ /* 0x000fe40000000000 */
[----:B------:R-:W-:Y:S02]  /*b960*/  SEL R3, RZ, 0x1, P1 ;  /* 0x00000001ff037807 */ /* 0x000fe40000800000 */
[----:B------:R-:W-:Y:S02]  /*b970*/  LOP3.LUT R163, R163, R0, RZ, 0x3c, !PT ;  /* 0x00000000a3a37212 */ /* 0x000fe400078e3cff */
[----:B------:R-:W-:Y:S02]  /*b980*/  LOP3.LUT R164, R164, R3, RZ, 0x3c, !PT ;  /* 0x00000003a4a47212 */ /* 0x000fe400078e3cff */
[----:B------:R-:W-:Y:S02]  /*b990*/  @P2 R2UR UR36, R160 ;  /* 0x00000000a02422ca */ /* 0x000fe400000e0000 */
[----:B------:R-:W-:Y:S02]  /*b9a0*/  SEL R172, R172, RZ, P0 ;  /* 0x000000ffacac7207 */ /* 0x000fe40000000000 */
[----:B------:R-:W-:Y:S01]  /*b9b0*/  SEL R76, R76, RZ, P1 ;  /* 0x000000ff4c4c7207 */ /* 0x000fe20000800000 */
[----:B------:R-:W-:Y:S10]  /*b9c0*/  @P2 BRA `(.L_x_138) ;  /* 0xffffff9800ac2947 */ /* 0x000ff4000383ffff */
[----:B------:R-:W-:Y:S05]  /*b9d0*/  EXIT ;  /* 0x000000000000794d */ /* 0x000fea0003800000 */
.L_x_24:
[----:B--2---:R2:W4:Y:S02]  /*b9e0*/  SYNCS.PHASECHK.TRANS64.TRYWAIT P0, [R3+URZ+0xc0], R2 ;  /* 0x0000c002030075a7 */ /* 0x00452400080011ff */
[----:B----4-:R-:W-:Y:S05]  /*b9f0*/  @!P0 NANOSLEEP.SYNCS 0x989680 ;  /* 0x009896800000895d */ /* 0x010fea0003900000 */
[----:B------:R-:W4:Y:S02]  /*ba00*/  @!P0 SYNCS.PHASECHK.TRANS64 P0, [R3+URZ+0xc0], R2 ;  /* 0x0000c002030085a7 */ /* 0x000f2400080010ff */
[----:B----4-:R-:W-:Y:S05]  /*ba10*/  @!P0 BRA `(.L_x_24) ;  /* 0xfffffffc00f08947 */ /* 0x010fea000383ffff */
[----:B------:R-:W-:Y:S05]  /*ba20*/  BRA `(.L_x_139) ;  /* 0xffffff5c00587947 */ /* 0x000fea000383ffff */
.L_x_27:
[----:B-1----:R-:W-:-:S07]  /*ba30*/  MOV R2, UR33 ;  /* 0x0000002100027c02 */ /* 0x002fce0008000f00 */
.L_x_140:
[----:B-1----:R1:W2:Y:S02]  /*ba40*/  SYNCS.PHASECHK.TRANS64.TRYWAIT P0, [R2+URZ+0x10], R5 ;  /* 0x00001005020075a7 */ /* 0x0022a400080011ff */
[----:B--2---:R-:W-:Y:S05]  /*ba50*/  @!P0 NANOSLEEP.SYNCS 0x989680 ;  /* 0x009896800000895d */ /* 0x004fea0003900000 */
[----:B------:R-:W2:Y:S02]  /*ba60*/  @!P0 SYNCS.PHASECHK.TRANS64 P0, [R2+URZ+0x10], R5 ;  /* 0x00001005020085a7 */ /* 0x000ea400080010ff */
[----:B--2---:R-:W-:Y:S05]  /*ba70*/  @!P0 BRA `(.L_x_140) ;  /* 0xfffffffc00f08947 */ /* 0x004fea000383ffff */
[----:B------:R-:W-:Y:S05]  /*ba80*/  BRA `(.L_x_26) ;  /* 0xffffff5c00bc7947 */ /* 0x000fea000383ffff */
.L_x_34:
[----:B-1----:R-:W-:-:S07]  /*ba90*/  MOV R2, UR33 ;  /* 0x0000002100027c02 */ /* 0x002fce0008000f00 */
.L_x_141:
[----:B-1----:R1:W2:Y:S02]  /*baa0*/  SYNCS.PHASECHK.TRANS64.TRYWAIT P0, [R2+URZ+0x10], R5 ;  /* 0x00001005020075a7 */ /* 0x0022a400080011ff */
[----:B--2---:R-:W-:Y:S05]  /*bab0*/  @!P0 NANOSLEEP.SYNCS 0x989680 ;  /* 0x009896800000895d */ /* 0x004fea0003900000 */
[----:B------:R-:W2:Y:S02]  /*bac0*/  @!P0 SYNCS.PHASECHK.TRANS64 P0, [R2+URZ+0x10], R5 ;  /* 0x00001005020085a7 */ /* 0x000ea400080010ff */
[----:B--2---:R-:W-:Y:S05]  /*bad0*/  @!P0 BRA `(.L_x_141) ;  /* 0xfffffffc00f08947 */ /* 0x004fea000383ffff */
[----:B------:R-:W-:Y:S05]  /*bae0*/  BRA `(.L_x_33) ;  /* 0xffffff6000a47947 */ /* 0x000fea000383ffff */
.L_x_39:
[----:B-1----:R1:W2:Y:S02]  /*baf0*/  SYNCS.PHASECHK.TRANS64.TRYWAIT P0, [R2+URZ+0x70], R3 ;  /* 0x00007003020075a7 */ /* 0x0022a400080011ff */
[----:B--2---:R-:W-:Y:S05]  /*bb00*/  @!P0 NANOSLEEP.SYNCS 0x989680 ;  /* 0x009896800000895d */ /* 0x004fea0003900000 */
[----:B------:R-:W2:Y:S02]  /*bb10*/  @!P0 SYNCS.PHASECHK.TRANS64 P0, [R2+URZ+0x70], R3 ;  /* 0x00007003020085a7 */ /* 0x000ea400080010ff */
[----:B--2---:R-:W-:Y:S05]  /*bb20*/  @!P0 BRA `(.L_x_39) ;  /* 0xfffffffc00f08947 */ /* 0x004fea000383ffff */
[----:B------:R-:W-:Y:S05]  /*bb30*/  BRA `(.L_x_142) ;  /* 0xffffff64006c7947 */ /* 0x000fea000383ffff */
.L_x_43:
[----:B---3--:R-:W-:-:S07]  /*bb40*/  MOV R0, UR4 ;  /* 0x0000000400007c02 */ /* 0x008fce0008000f00 */
.L_x_143:
[----:B-1----:R1:W2:Y:S02]  /*bb50*/  SYNCS.PHASECHK.TRANS64.TRYWAIT P0, [R0+URZ], R3 ;  /* 0x00000003000075a7 */ /* 0x0022a400080011ff */
[----:B--2---:R-:W-:Y:S05]  /*bb60*/  @!P0 NANOSLEEP.SYNCS 0x989680 ;  /* 0x009896800000895d */ /* 0x004fea0003900000 */
[----:B------:R-:W2:Y:S02]  /*bb70*/  @!P0 SYNCS.PHASECHK.TRANS64 P0, [R0+URZ], R3 ;  /* 0x00000003000085a7 */ /* 0x000ea400080010ff */
[----:B--2---:R-:W-:Y:S05]  /*bb80*/  @!P0 BRA `(.L_x_143) ;  /* 0xfffffffc00f08947 */ /* 0x004fea000383ffff */
[----:B------:R-:W-:Y:S05]  /*bb90*/  BRA `(.L_x_144) ;  /* 0xffffff6800dc7947 */ /* 0x000fea000383ffff */
.L_x_46:
[----:B-1----:R1:W2:Y:S02]  /*bba0*/  SYNCS.PHASECHK.TRANS64.TRYWAIT P0, [R0+URZ+0xb0], R5 ;  /* 0x0000b005000075a7 */ /* 0x0022a400080011ff */
[----:B--2---:R-:W-:Y:S05]  /*bbb0*/  @!P0 NANOSLEEP.SYNCS 0x989680 ;  /* 0x009896800000895d */ /* 0x004fea0003900000 */
[----:B------:R-:W2:Y:S02]  /*bbc0*/  @!P0 SYNCS.PHASECHK.TRANS64 P0, [R0+URZ+0xb0], R5 ;  /* 0x0000b005000085a7 */ /* 0x000ea400080010ff */
[----:B--2---:R-:W-:Y:S05]  /*bbd0*/  @!P0 BRA `(.L_x_46) ;  /* 0xfffffffc00f08947 */ /* 0x004fea000383ffff */
[----:B------:R-:W-:Y:S05]  /*bbe0*/  BRA `(.L_x_145) ;  /* 0xffffff6c003c7947 */ /* 0x000fea000383ffff */
.L_x_47:
[----:B------:R-:W-:-:S07]  /*bbf0*/  MOV R0, UR5 ;  /* 0x0000000500007c02 */ /* 0x000fce0008000f00 */
.L_x_146:
[----:B-1----:R1:W2:Y:S02]  /*bc00*/  SYNCS.PHASECHK.TRANS64.TRYWAIT P0, [R0+URZ+0x80], R7 ;  /* 0x00008007000075a7 */ /* 0x0022a400080011ff */
[----:B--2---:R-:W-:Y:S05]  /*bc10*/  @!P0 NANOSLEEP.SYNCS 0x989680 ;  /* 0x009896800000895d */ /* 0x004fea0003900000 */
[----:B------:R-:W2:Y:S02]  /*bc20*/  @!P0 SYNCS.PHASECHK.TRANS64 P0, [R0+URZ+0x80], R7 ;  /* 0x00008007000085a7 */ /* 0x000ea400080010ff */
[----:B--2---:R-:W-:Y:S05]  /*bc30*/  @!P0 BRA `(.L_x_146) ;  /* 0xfffffffc00f08947 */ /* 0x004fea000383ffff */
[----:B------:R-:W-:Y:S05]  /*bc40*/  BRA `(.L_x_147) ;  /* 0xffffff6c004c7947 */ /* 0x000fea000383ffff */
.L_x_48:
[----:B-1----:R1:W2:Y:S02]  /*bc50*/  SYNCS.PHASECHK.TRANS64.TRYWAIT P1, [R0+URZ+0x70], R5 ;  /* 0x00007005000075a7 */ /* 0x0022a400080211ff */
[----:B--2---:R-:W-:Y:S05]  /*bc60*/  @!P1 NANOSLEEP.SYNCS 0x989680 ;  /* 0x009896800000995d */ /* 0x004fea0003900000 */
[----:B------:R-:W2:Y:S02]  /*bc70*/  @!P1 SYNCS.PHASECHK.TRANS64 P1, [R0+URZ+0x70], R5 ;  /* 0x00007005000095a7 */ /* 0x000ea400080210ff */
[----:B--2---:R-:W-:Y:S05]  /*bc80*/  @!P1 BRA `(.L_x_48) ;  /* 0xfffffffc00f09947 */ /* 0x004fea000383ffff */
[----:B------:R-:W-:Y:S05]  /*bc90*/  BRA `(.L_x_148) ;  /* 0xffffff6c007c7947 */ /* 0x000fea000383ffff */
.L_x_51:
[----:B------:R-:W-:-:S07]  /*bca0*/  MOV R0, UR5 ;  /* 0x0000000500007c02 */ /* 0x000fce0008000f00 */
.L_x_149:
[----:B-1----:R1:W2:Y:S02]  /*bcb0*/  SYNCS.PHASECHK.TRANS64.TRYWAIT P0, [R0+URZ+0x80], R3 ;  /* 0x00008003000075a7 */ /* 0x0022a400080011ff */
[----:B--2---:R-:W-:Y:S05]  /*bcc0*/  @!P0 NANOSLEEP.SYNCS 0x989680 ;  /* 0x009896800000895d */ /* 0x004fea0003900000 */
[----:B------:R-:W2:Y:S02]  /*bcd0*/  @!P0 SYNCS.PHASECHK.TRANS64 P0, [R0+URZ+0x80], R3 ;  /* 0x00008003000085a7 */ /* 0x000ea400080010ff */
[----:B--2---:R-:W-:Y:S05]  /*bce0*/  @!P0 BRA `(.L_x_149) ;  /* 0xfffffffc00f08947 */ /* 0x004fea000383ffff */
[----:B------:R-:W-:Y:S05]  /*bcf0*/  BRA `(.L_x_50) ;  /* 0xffffff6c00d07947 */ /* 0x000fea000383ffff */
.L_x_60:
[----:B-1----:R-:W-:-:S04]  /*bd00*/  MOV R4, UR6 ;  /* 0x0000000600047c02 */ /* 0x002fc80008000f00 */
[----:B------:R1:W2:Y:S03]  /*bd10*/  SYNCS.PHASECHK.TRANS64.TRYWAIT P0, [R4+URZ+0x8], R5 ;  /* 0x00000805040075a7 */ /* 0x0002a600080011ff */
[----:B--2---:R-:W-:Y:S05]  /*bd20*/  @!P0 NANOSLEEP.SYNCS 0x989680 ;  /* 0x009896800000895d */ /* 0x004fea0003900000 */
[----:B------:R-:W2:Y:S02]  /*bd30*/  @!P0 SYNCS.PHASECHK.TRANS64 P0, [R4+URZ+0x8], R5 ;  /* 0x00000805040085a7 */ /* 0x000ea400080010ff */
[----:B--2---:R-:W-:Y:S05]  /*bd40*/  @!P0 BRA `(.L_x_60) ;  /* 0xfffffffc00ec8947 */ /* 0x004fea000383ffff */
[----:B------:R-:W-:Y:S05]  /*bd50*/  BRA `(.L_x_59) ;  /* 0xffffff7000847947 */ /* 0x000fea000383ffff */
.L_x_62:
[----:B------:R-:W-:Y:S01]  /*bd60*/  BSSY B0, `(.L_x_150) ;  /* 0x0000006000007945 */ /* 0x000fe20003800000 */
[----:B------:R-:W-:-:S07]  /*bd70*/  MOV R15, 0xffffffff ;  /* 0xffffffff000f7802 */ /* 0x000fce0000000f00 */
[----:B-1---5:R-:W-:Y:S05]  /*bd80*/  WARPSYNC.COLLECTIVE R15, `(.L_x_151) ;  /* 0x000000000f0c7348 */ /* 0x022fea0003c00000 */
[----:B------:R-:W-:Y:S02]  /*bd90*/  ELECT P6, UR79, PT ;  /* 0x00000000004f782f */ /* 0x000fe400038c0000 */
[----:B------:R-:W-:Y:S01]  /*bda0*/  MOV R14, UR79 ;  /* 0x0000004f000e7c02 */ /* 0x000fe20008000f00 */
[----:B-1---5:R-:W-:Y:S10]  /*bdb0*/  ENDCOLLECTIVE ;  /* 0x000000000000791b */ /* 0x022ff40003800000 */
.L_x_151:
[----:B------:R-:W-:Y:S05]  /*bdc0*/  BSYNC B0 ;  /* 0x0000000000007941 */ /* 0x000fea0003800000 */
.L_x_150:
[----:B------:R-:W-:Y:S05]  /*bdd0*/  BRA `(.L_x_152) ;  /* 0xffffff7000b47947 */ /* 0x000fea000383ffff */
.L_x_64:
[----:B-1----:R-:W-:-:S04]  /*bde0*/  MOV R2, UR6 ;  /* 0x0000000600027c02 */ /* 0x002fc80008000f00 */
[----:B------:R1:W2:Y:S03]  /*bdf0*/  SYNCS.PHASECHK.TRANS64.TRYWAIT P0, [R2+URZ+0x8], R3 ;  /* 0x00000803020075a7 */ /* 0x0002a600080011ff */
[----:B--2---:R-:W-:Y:S05]  /*be00*/  @!P0 NANOSLEEP.SYNCS 0x989680 ;  /* 0x009896800000895d */ /* 0x004fea0003900000 */
[----:B------:R-:W2:Y:S02]  /*be10*/  @!P0 SYNCS.PHASECHK.TRANS64 P0, [R2+URZ+0x8], R3 ;  /* 0x00000803020085a7 */ /* 0x000ea400080010ff */
[----:B--2---:R-:W-:Y:S05]  /*be20*/  @!P0 BRA `(.L_x_64) ;  /* 0xfffffffc00ec8947 */ /* 0x004fea000383ffff */
[----:B------:R-:W-:Y:S05]  /*be30*/  BRA `(.L_x_63) ;  /* 0xffffff7000b87947 */ /* 0x000fea000383ffff */
.L_x_65:
[----:B-1----:R1:W2:Y:S02]  /*be40*/  SYNCS.PHASECHK.TRANS64.TRYWAIT P0, [R0+URZ+0x70], R5 ;  /* 0x00007005000075a7 */ /* 0x0022a400080011ff */
[----:B--2---:R-:W-:Y:S05]  /*be50*/  @!P0 NANOSLEEP.SYNCS 0x989680 ;  /* 0x009896800000895d */ /* 0x004fea0003900000 */
[----:B------:R-:W2:Y:S02]  /*be60*/  @!P0 SYNCS.PHASECHK.TRANS64 P0, [R0+URZ+0x70], R5 ;  /* 0x00007005000085a7 */ /* 0x000ea400080010ff */
[----:B--2---:R-:W-:Y:S05]  /*be70*/  @!P0 BRA `(.L_x_65) ;  /* 0xfffffffc00f08947 */ /* 0x004fea000383ffff */
[----:B------:R-:W-:Y:S05]  /*be80*/  BRA `(.L_x_153) ;  /* 0xffffff7400c47947 */ /* 0x000fea000383ffff */
.L_x_67:
[----:B------:R-:W-:-:S07]  /*be90*/  MOV R0, UR8 ;  /* 0x0000000800007c02 */ /* 0x000fce0008000f00 */
.L_x_154:
[----:B-1----:R1:W2:Y:S02]  /*bea0*/  SYNCS.PHASECHK.TRANS64.TRYWAIT P0, [R0+URZ+0xa0], R5 ;  /* 0x0000a005000075a7 */ /* 0x0022a400080011ff */
[----:B--2---:R-:W-:Y:S05]  /*beb0*/  @!P0 NANOSLEEP.SYNCS 0x989680 ;  /* 0x009896800000895d */ /* 0x004fea0003900000 */
[----:B------:R-:W2:Y:S02]  /*bec0*/  @!P0 SYNCS.PHASECHK.TRANS64 P0, [R0+URZ+0xa0], R5 ;  /* 0x0000a005000085a7 */ /* 0x000ea400080010ff */
[----:B--2---:R-:W-:Y:S05]  /*bed0*/  @!P0 BRA `(.L_x_154) ;  /* 0xfffffffc00f08947 */ /* 0x004fea000383ffff */
[----:B------:R-:W-:Y:S05]  /*bee0*/  BRA `(.L_x_155) ;  /* 0xffffff7800107947 */ /* 0x000fea000383ffff */
.L_x_70:
[----:B------:R-:W-:Y:S07]  /*bef0*/  MOV R0, UR14 ;  /* 0x0000000e00007c02 */ /* 0x000fee0008000f00 */
.L_x_156:
[----:B-1----:R1:W2:Y:S02]  /*bf00*/  SYNCS.PHASECHK.TRANS64.TRYWAIT P0, [R0+URZ], R5 ;  /* 0x00000005000075a7 */ /* 0x0022a400080011ff */
[----:B--2---:R-:W-:Y:S05]  /*bf10*/  @!P0 NANOSLEEP.SYNCS 0x989680 ;  /* 0x009896800000895d */ /* 0x004fea0003900000 */
[----:B------:R-:W2:Y:S02]  /*bf20*/  @!P0 SYNCS.PHASECHK.TRANS64 P0, [R0+URZ], R5 ;  /* 0x00000005000085a7 */ /* 0x000ea400080010ff */
[----:B--2---:R-:W-:Y:S05]  /*bf30*/  @!P0 BRA `(.L_x_156) ;  /* 0xfffffffc00f08947 */ /* 0x004fea000383ffff */
[----:B------:R-:W-:Y:S05]  /*bf40*/  BRA `(.L_x_69) ;  /* 0xffffff7800247947 */ /* 0x000fea000383ffff */
.L_x_74:
[----:B-1----:R-:W-:-:S07]  /*bf50*/  MOV R0, UR5 ;  /* 0x0000000500007c02 */ /* 0x002fce0008000f00 */
.L_x_157:
[----:B-1----:R1:W2:Y:S02]  /*bf60*/  SYNCS.PHASECHK.TRANS64.TRYWAIT P0, [R0+URZ], R3 ;  /* 0x00000003000075a7 */ /* 0x0022a400080011ff */
[----:B--2---:R-:W-:Y:S05]  /*bf70*/  @!P0 NANOSLEEP.SYNCS 0x989680 ;  /* 0x009896800000895d */ /* 0x004fea0003900000 */
[----:B------:R-:W2:Y:S02]  /*bf80*/  @!P0 SYNCS.PHASECHK.TRANS64 P0, [R0+URZ], R3 ;  /* 0x00000003000085a7 */ /* 0x000ea400080010ff */
[----:B--2---:R-:W-:Y:S05]  /*bf90*/  @!P0 BRA `(.L_x_157) ;  /* 0xfffffffc00f08947 */ /* 0x004fea000383ffff */
[----:B------:R-:W-:Y:S05]  /*bfa0*/  BRA `(.L_x_158) ;  /* 0xffffff7c00687947 */ /* 0x000fea000383ffff */
.L_x_77:
[----:B------:R-:W-:-:S07]  /*bfb0*/  MOV R0, UR7 ;  /* 0x0000000700007c02 */ /* 0x000fce0008000f00 */
.L_x_159:
[----:B-1----:R1:W2:Y:S02]  /*bfc0*/  SYNCS.PHASECHK.TRANS64.TRYWAIT P1, [R0+URZ+0xd0], R3 ;  /* 0x0000d003000075a7 */ /* 0x0022a400080211ff */
[----:B--2---:R-:W-:Y:S05]  /*bfd0*/  @!P1 NANOSLEEP.SYNCS 0x989680 ;  /* 0x009896800000995d */ /* 0x004fea0003900000 */
[----:B------:R-:W2:Y:S02]  /*bfe0*/  @!P1 SYNCS.PHASECHK.TRANS64 P1, [R0+URZ+0xd0], R3 ;  /* 0x0000d003000095a7 */ /* 0x000ea400080210ff */
[----:B--2---:R-:W-:Y:S05]  /*bff0*/  @!P1 BRA `(.L_x_159) ;  /* 0xfffffffc00f09947 */ /* 0x004fea000383ffff */
[----:B------:R-:W-:Y:S05]  /*c000*/  BRA `(.L_x_160) ;  /* 0xffffff7c00b47947 */ /* 0x000fea000383ffff */
.L_x_82:
[----:B--2---:R2:W4:Y:S02]  /*c010*/  SYNCS.PHASECHK.TRANS64.TRYWAIT P0, [R0+URZ+0x70], R3 ;  /* 0x00007003000075a7 */ /* 0x00452400080011ff */
[----:B----4-:R-:W-:Y:S05]  /*c020*/  @!P0 NANOSLEEP.SYNCS 0x989680 ;  /* 0x009896800000895d */ /* 0x010fea0003900000 */
[----:B------:R-:W4:Y:S02]  /*c030*/  @!P0 SYNCS.PHASECHK.TRANS64 P0, [R0+URZ+0x70], R3 ;  /* 0x00007003000085a7 */ /* 0x000f2400080010ff */
[----:B----4-:R-:W-:Y:S05]  /*c040*/  @!P0 BRA `(.L_x_82) ;  /* 0xfffffffc00f08947 */ /* 0x010fea000383ffff */
[----:B------:R-:W-:Y:S05]  /*c050*/  BRA `(.L_x_161) ;  /* 0xffffff8000c87947 */ /* 0x000fea000383ffff */
.L_x_85:
[----:B------:R-:W-:Y:S07]  /*c060*/  MOV R0, UR6 ;  /* 0x0000000600007c02 */ /* 0x000fee0008000f00 */
.L_x_162:
[----:B--2---:R2:W4:Y:S02]  /*c070*/  SYNCS.PHASECHK.TRANS64.TRYWAIT P0, [R0+URZ+0x68], R3 ;  /* 0x00006803000075a7 */ /* 0x00452400080011ff */
[----:B----4-:R-:W-:Y:S05]  /*c080*/  @!P0 NANOSLEEP.SYNCS 0x989680 ;  /* 0x009896800000895d */ /* 0x010fea0003900000 */
[----:B------:R-:W4:Y:S02]  /*c090*/  @!P0 SYNCS.PHASECHK.TRANS64 P0, [R0+URZ+0x68], R3 ;  /* 0x00006803000085a7 */ /* 0x000f2400080010ff */
[----:B----4-:R-:W-:Y:S05]  /*c0a0*/  @!P0 BRA `(.L_x_162) ;  /* 0xfffffffc00f08947 */ /* 0x010fea000383ffff */
[----:B------:R-:W-:Y:S05]  /*c0b0*/  BRA `(.L_x_84) ;  /* 0xffffff8400a87947 */ /* 0x000fea000383ffff */
.L_x_88:
[----:B------:R-:W-:Y:S07]  /*c0c0*/  MOV R3, UR6 ;  /* 0x0000000600037c02 */ /* 0x000fee0008000f00 */
.L_x_163:
[----:B-1----:R1:W2:Y:S02]  /*c0d0*/  SYNCS.PHASECHK.TRANS64.TRYWAIT P0, [R3+URZ+0x40], R12 ;  /* 0x0000400c030075a7 */ /* 0x0022a400080011ff */
[----:B--2---:R-:W-:Y:S05]  /*c0e0*/  @!P0 NANOSLEEP.SYNCS 0x989680 ;  /* 0x009896800000895d */ /* 0x004fea0003900000 */
[----:B------:R-:W2:Y:S02]  /*c0f0*/  @!P0 SYNCS.PHASECHK.TRANS64 P0, [R3+URZ+0x40], R12 ;  /* 0x0000400c030085a7 */ /* 0x000ea400080010ff */
[----:B--2---:R-:W-:Y:S05]  /*c100*/  @!P0 BRA `(.L_x_163) ;  /* 0xfffffffc00f08947 */ /* 0x004fea000383ffff */
[----:B------:R-:W-:Y:S05]  /*c110*/  BRA `(.L_x_164) ;  /* 0xffffff8800207947 */ /* 0x000fea000383ffff */
.L_x_89:
[----:B-1----:R-:W-:Y:S07]  /*c120*/  MOV R3, UR6 ;  /* 0x0000000600037c02 */ /* 0x002fee0008000f00 */
.L_x_165:
[----:B-1----:R1:W2:Y:S02]  /*c130*/  SYNCS.PHASECHK.TRANS64.TRYWAIT P0, [R3+URZ+0x48], R12 ;  /* 0x0000480c030075a7 */ /* 0x0022a400080011ff */
[----:B--2---:R-:W-:Y:S05]  /*c140*/  @!P0 NANOSLEEP.SYNCS 0x989680 ;  /* 0x009896800000895d */ /* 0x004fea0003900000 */
[----:B------:R-:W2:Y:S02]  /*c150*/  @!P0 SYNCS.PHASECHK.TRANS64 P0, [R3+URZ+0x48], R12 ;  /* 0x0000480c030085a7 */ /* 0x000ea400080010ff */
[----:B--2---:R-:W-:Y:S05]  /*c160*/  @!P0 BRA `(.L_x_165) ;  /* 0xfffffffc00f08947 */ /* 0x004fea000383ffff */
[----:B------:R-:W-:Y:S05]  /*c170*/  BRA `(.L_x_166) ;  /* 0xffffff88005c7947 */ /* 0x000fea000383ffff */
.L_x_90:
[----:B-1----:R-:W-:Y:S07]  /*c180*/  MOV R3, UR6 ;  /* 0x0000000600037c02 */ /* 0x002fee0008000f00 */
.L_x_167:
[----:B-1----:R1:W2:Y:S02]  /*c190*/  SYNCS.PHASECHK.TRANS64.TRYWAIT P0, [R3+URZ+0x50], R12 ;  /* 0x0000500c030075a7 */ /* 0x0022a400080011ff */
[----:B--2---:R-:W-:Y:S05]  /*c1a0*/  @!P0 NANOSLEEP.SYNCS 0x989680 ;  /* 0x009896800000895d */ /* 0x004fea0003900000 */
[----:B------:R-:W2:Y:S02]  /*c1b0*/  @!P0 SYNCS.PHASECHK.TRANS64 P0, [R3+URZ+0x50], R12 ;  /* 0x0000500c030085a7 */ /* 0x000ea400080010ff */
[----:B--2---:R-:W-:Y:S05]  /*c1c0*/  @!P0 BRA `(.L_x_167) ;  /* 0xfffffffc00f08947 */ /* 0x004fea000383ffff */
[----:B------:R-:W-:Y:S05]  /*c1d0*/  BRA `(.L_x_168) ;  /* 0xffffff8800a47947 */ /* 0x000fea000383ffff */
.L_x_91:
[----:B------:R-:W-:Y:S07]  /*c1e0*/  MOV R3, UR6 ;  /* 0x0000000600037c02 */ /* 0x000fee0008000f00 */
.L_x_169:
[----:B-1----:R1:W2:Y:S02]  /*c1f0*/  SYNCS.PHASECHK.TRANS64.TRYWAIT P0, [R3+URZ+0x58], R12 ;  /* 0x0000580c030075a7 */ /* 0x0022a400080011ff */
[----:B--2---:R-:W-:Y:S05]  /*c200*/  @!P0 NANOSLEEP.SYNCS 0x989680 ;  /* 0x009896800000895d */ /* 0x004fea0003900000 */
[----:B------:R-:W2:Y:S02]  /*c210*/  @!P0 SYNCS.PHASECHK.TRANS64 P0, [R3+URZ+0x58], R12 ;  /* 0x0000580c030085a7 */ /* 0x000ea400080010ff */
[----:B--2---:R-:W-:Y:S05]  /*c220*/  @!P0 BRA `(.L_x_169) ;  /* 0xfffffffc00f08947 */ /* 0x004fea000383ffff */
[----:B------:R-:W-:Y:S05]  /*c230*/  BRA `(.L_x_170) ;  /* 0xffffff8c002c7947 */ /* 0x000fea000383ffff */
.L_x_93:
[----:B------:R-:W-:-:S07]  /*c240*/  MOV R0, UR6 ;  /* 0x0000000600007c02 */ /* 0x000fce0008000f00 */
.L_x_171:
[----:B-1----:R1:W4:Y:S02]  /*c250*/  SYNCS.PHASECHK.TRANS64.TRYWAIT P0, [R0+URZ+0x40], R3 ;  /* 0x00004003000075a7 */ /* 0x00232400080011ff */
[----:B----4-:R-:W-:Y:S05]  /*c260*/  @!P0 NANOSLEEP.SYNCS 0x989680 ;  /* 0x009896800000895d */ /* 0x010fea0003900000 */
[----:B------:R-:W4:Y:S02]  /*c270*/  @!P0 SYNCS.PHASECHK.TRANS64 P0, [R0+URZ+0x40], R3 ;  /* 0x00004003000085a7 */ /* 0x000f2400080010ff */
[----:B----4-:R-:W-:Y:S05]  /*c280*/  @!P0 BRA `(.L_x_171) ;  /* 0xfffffffc00f08947 */ /* 0x010fea000383ffff */
[----:B------:R-:W-:Y:S05]  /*c290*/  BRA `(.L_x_172) ;  /* 0xffffff8c009c7947 */ /* 0x000fea000383ffff */
.L_x_94:
[----:B-1----:R-:W-:-:S07]  /*c2a0*/  MOV R0, UR6 ;  /* 0x0000000600007c02 */ /* 0x002fce0008000f00 */
.L_x_173:
[----:B-1----:R1:W4:Y:S02]  /*c2b0*/  SYNCS.PHASECHK.TRANS64.TRYWAIT P0, [R0+URZ+0x48], R3 ;  /* 0x00004803000075a7 */ /* 0x00232400080011ff */
[----:B----4-:R-:W-:Y:S05]  /*c2c0*/  @!P0 NANOSLEEP.SYNCS 0x989680 ;  /* 0x009896800000895d */ /* 0x010fea0003900000 */
[----:B------:R-:W4:Y:S02]  /*c2d0*/  @!P0 SYNCS.PHASECHK.TRANS64 P0, [R0+URZ+0x48], R3 ;  /* 0x00004803000085a7 */ /* 0x000f2400080010ff */
[----:B----4-:R-:W-:Y:S05]  /*c2e0*/  @!P0 BRA `(.L_x_173) ;  /* 0xfffffffc00f08947 */ /* 0x010fea000383ffff */
[----:B------:R-:W-:Y:S05]  /*c2f0*/  BRA `(.L_x_174) ;  /* 0xffffff8c008c7947 */ /* 0x000fea000383ffff */
.L_x_95:
[----:B-1----:R-:W-:-:S07]  /*c300*/  MOV R0, UR6 ;  /* 0x0000000600007c02 */ /* 0x002fce0008000f00 */
.L_x_175:
[----:B-1----:R1:W4:Y:S02]  /*c310*/  SYNCS.PHASECHK.TRANS64.TRYWAIT P0, [R0+URZ+0x50], R3 ;  /* 0x00005003000075a7 */ /* 0x00232400080011ff */
[----:B----4-:R-:W-:Y:S05]  /*c320*/  @!P0 NANOSLEEP.SYNCS 0x989680 ;  /* 0x009896800000895d */ /* 0x010fea0003900000 */
[----:B------:R-:W4:Y:S02]  /*c330*/  @!P0 SYNCS.PHASECHK.TRANS64 P0, [R0+URZ+0x50], R3 ;  /* 0x00005003000085a7 */ /* 0x000f2400080010ff */
[----:B----4-:R-:W-:Y:S05]  /*c340*/  @!P0 BRA `(.L_x_175) ;  /* 0xfffffffc00f08947 */ /* 0x010fea000383ffff */
[----:B------:R-:W-:Y:S05]  /*c350*/  BRA `(.L_x_176) ;  /* 0xffffff8c007c7947 */ /* 0x000fea000383ffff */
.L_x_97:
[----:B--2---:R2:W3:Y:S02]  /*c360*/  SYNCS.PHASECHK.TRANS64.TRYWAIT P0, [R0+URZ+0x70], R3 ;  /* 0x00007003000075a7 */ /* 0x0044e400080011ff */
[----:B---3--:R-:W-:Y:S05]  /*c370*/  @!P0 NANOSLEEP.SYNCS 0x989680 ;  /* 0x009896800000895d */ /* 0x008fea0003900000 */
[----:B------:R-:W3:Y:S02]  /*c380*/  @!P0 SYNCS.PHASECHK.TRANS64 P0, [R0+URZ+0x70], R3 ;  /* 0x00007003000085a7 */ /* 0x000ee400080010ff */
[----:B---3--:R-:W-:Y:S05]  /*c390*/  @!P0 BRA `(.L_x_97) ;  /* 0xfffffffc00f08947 */ /* 0x008fea000383ffff */
[----:B------:R-:W-:Y:S05]  /*c3a0*/  BRA `(.L_x_177) ;  /* 0xffffff9000487947 */ /* 0x000fea000383ffff */
.L_x_108:
[----:B-1----:R1:W3:Y:S02]  /*c3b0*/  SYNCS.PHASECHK.TRANS64.TRYWAIT P1, [R3+URZ+0x20], R0 ;  /* 0x00002000030075a7 */ /* 0x0022e400080211ff */
[----:B---3--:R-:W-:Y:S05]  /*c3c0*/  @!P1 NANOSLEEP.SYNCS 0x989680 ;  /* 0x009896800000995d */ /* 0x008fea0003900000 */
[----:B------:R-:W3:Y:S02]  /*c3d0*/  @!P1 SYNCS.PHASECHK.TRANS64 P1, [R3+URZ+0x20], R0 ;  /* 0x00002000030095a7 */ /* 0x000ee400080210ff */
[----:B---3--:R-:W-:Y:S05]  /*c3e0*/  @!P1 BRA `(.L_x_108) ;  /* 0xfffffffc00f09947 */ /* 0x008fea000383ffff */
[----:B------:R-:W-:Y:S05]  /*c3f0*/  BRA `(.L_x_107) ;  /* 0xffffff9c00707947 */ /* 0x000fea000383ffff */
.L_x_110:
[----:B---3--:R3:W4:Y:S02]  /*c400*/  SYNCS.PHASECHK.TRANS64.TRYWAIT P0, [R171+URZ+0x90], R2 ;  /* 0x00009002ab0075a7 */ /* 0x00872400080011ff */
[----:B----4-:R-:W-:Y:S05]  /*c410*/  @!P0 NANOSLEEP.SYNCS 0x989680 ;  /* 0x009896800000895d */ /* 0x010fea0003900000 */
[----:B------:R-:W4:Y:S02]  /*c420*/  @!P0 SYNCS.PHASECHK.TRANS64 P0, [R171+URZ+0x90], R2 ;  /* 0x00009002ab0085a7 */ /* 0x000f2400080010ff */
[----:B----4-:R-:W-:Y:S05]  /*c430*/  @!P0 BRA `(.L_x_110) ;  /* 0xfffffffc00f08947 */ /* 0x010fea000383ffff */
[----:B------:R-:W-:Y:S05]  /*c440*/  BRA `(.L_x_109) ;  /* 0xffffff9c00cc7947 */ /* 0x000fea000383ffff */
.L_x_118:
[----:B--2---:R2:W3:Y:S02]  /*c450*/  SYNCS.PHASECHK.TRANS64.TRYWAIT P0, [R117+URZ+0x20], R0 ;  /* 0x00002000750075a7 */ /* 0x0044e400080011ff */
[----:B---3--:R-:W-:Y:S05]  /*c460*/  @!P0 NANOSLEEP.SYNCS 0x989680 ;  /* 0x009896800000895d */ /* 0x008fea0003900000 */
[----:B------:R-:W3:Y:S02]  /*c470*/  @!P0 SYNCS.PHASECHK.TRANS64 P0, [R117+URZ+0x20], R0 ;  /* 0x00002000750085a7 */ /* 0x000ee400080010ff */
[----:B---3--:R-:W-:Y:S05]  /*c480*/  @!P0 BRA `(.L_x_118) ;  /* 0xfffffffc00f08947 */ /* 0x008fea000383ffff */
[----:B------:R-:W-:Y:S05]  /*c490*/  BRA `(.L_x_117) ;  /* 0xffffffb000d07947 */ /* 0x000fea000383ffff */
.L_x_126:
[----:B--2---:R2:W3:Y:S02]  /*c4a0*/  SYNCS.PHASECHK.TRANS64.TRYWAIT P0, [R0+URZ+0x20], R7 ;  /* 0x00002007000075a7 */ /* 0x0044e400080011ff */
[----:B---3--:R-:W-:Y:S05]  /*c4b0*/  @!P0 NANOSLEEP.SYNCS 0x989680 ;  /* 0x009896800000895d */ /* 0x008fea0003900000 */
[----:B------:R-:W3:Y:S02]  /*c4c0*/  @!P0 SYNCS.PHASECHK.TRANS64 P0, [R0+URZ+0x20], R7 ;  /* 0x00002007000085a7 */ /* 0x000ee400080010ff */
[----:B---3--:R-:W-:Y:S05]  /*c4d0*/  @!P0 BRA `(.L_x_126) ;  /* 0xfffffffc00f08947 */ /* 0x008fea000383ffff */
[----:B------:R-:W-:Y:S05]  /*c4e0*/  BRA `(.L_x_125) ;  /* 0xffffffc800247947 */ /* 0x000fea000383ffff */
.L_x_134:
[----:B--2---:R2:W3:Y:S02]  /*c4f0*/  SYNCS.PHASECHK.TRANS64.TRYWAIT P0, [R0+URZ+0x20], R5 ;  /* 0x00002005000075a7 */ /* 0x0044e400080011ff */
[----:B---3--:R-:W-:Y:S05]  /*c500*/  @!P0 NANOSLEEP.SYNCS 0x989680 ;  /* 0x009896800000895d */ /* 0x008fea0003900000 */
[----:B------:R-:W3:Y:S02]  /*c510*/  @!P0 SYNCS.PHASECHK.TRANS64 P0, [R0+URZ+0x20], R5 ;  /* 0x00002005000085a7 */ /* 0x000ee400080010ff */
[----:B---3--:R-:W-:Y:S05]  /*c520*/  @!P0 BRA `(.L_x_134) ;  /* 0xfffffffc00f08947 */ /* 0x008fea000383ffff */
[----:B------:R-:W-:Y:S05]  /*c530*/  BRA `(.L_x_133) ;  /* 0xffffffdc00847947 */ /* 0x000fea000383ffff */
        .weak           $__internal_0_$__cuda_sm10x_tcgen05_guardrail_trap_col_being_dealloced_not_returned_by_alloc
        .type           $__internal_0_$__cuda_sm10x_tcgen05_guardrail_trap_col_being_dealloced_not_returned_by_alloc,@function
        .size           $__internal_0_$__cuda_sm10x_tcgen05_guardrail_trap_col_being_dealloced_not_returned_by_alloc,($__internal_1_$__cuda_sm10x_tcgen05_guardrail_trap_phase_invalid_during_alloc - $__internal_0_$__cuda_sm10x_tcgen05_guardrail_trap_col_being_dealloced_not_returned_by_alloc)
$__internal_0_$__cuda_sm10x_tcgen05_guardrail_trap_col_being_dealloced_not_returned_by_alloc:
[----:B------:R-:W-:Y:S05]  /*c540*/  BPT.TRAP 0x1 ;  /* 0x000000040000795c */ /* 0x000fea0000300000 */
[----:B------:R-:W-:-:S04]  /*c550*/  HFMA2 R3, -RZ, RZ, 0, 0 ;  /* 0x00000000ff037431 */ /* 0x000fc800000001ff */
[----:B------:R-:W-:Y:S05]  /*c560*/  RET.REL.NODEC R2 `(_ZN7cutlass13device_kernelINS_4gemm6kernel13GemmUniversalIN4cute5tupleIJiiiiEEENS1_10collective13CollectiveMmaINS1_35MainloopSm100TmaUmmaWarpSpecializedILi2ELi2ELi2ENS5_IJNS4_1CILi2EEENSA_ILi1EEESC_EEEEENS5_IJNSA_ILi256EEESF_SF_EEEaNS5_IJlSC_lEEEaSH_NS4_8TiledMMAINS4_8MMA_AtomIJNS4_21SM100_MMA_S8_2x1SM_SSIaaiLi256ELi256ELNS4_4UMMA5MajorE0ELSM_0ELNSL_8SaturateE0EEEEEENS4_6LayoutINS5_IJSC_SC_SC_EEENS5_IJNSA_ILi0EEESS_SS_EEEEENS5_IJNS4_10UnderscoreESV_SV_EEEEENS4_18SM100_TMA_2SM_LOADENS4_14ComposedLayoutINS4_7SwizzleILi3ELi4ELi3EEENS4_18smem_ptr_flag_bitsILi8EEENSQ_INS5_IJNSA_ILi8EEENSA_ILi128EEEEEENS5_IJS15_SC_EEEEEEEvNS4_8identityESY_S19_vS1A_EENS_8epilogue10collective18CollectiveEpilogueINS1C_23Sm100TmaWarpSpecializedILi4ELi2ELi64ELb0ELb0EEEJNS5_IJS15_SF_SF_EEENS5_IJNSQ_IS15_SC_EENSQ_INSA_ILi64EEESC_EEEEEaSH_aSH_NS1C_6fusion15FusionCallbacksIS1G_NS1M_17LinearCombinationIaiaiLNS_15FloatRoundStyleE2EEES1H_S1L_JEEENS4_5SM1004TMEM4LOAD26SM100_TMEM_LOAD_32dp32b64xENS4_13SM90_TMA_LOADENSZ_INS10_ILi2ELi4ELi3EEES13_NSQ_INS5_IJS14_S1J_EEENS5_IJS1J_SC_EEEEEEENS4_39AutoVectorizingCopyWithAssumedAlignmentILi128EEENS4_14SM90_TMA_STOREES21_S23_S23_EEEvvEEEEvNT_6ParamsE) ;  /* 0xffffff3802a47950 */ /* 0x000fea0003c3ffff */
        .weak           $__internal_1_$__cuda_sm10x_tcgen05_guardrail_trap_phase_invalid_during_alloc
        .type           $__internal_1_$__cuda_sm10x_tcgen05_guardrail_trap_phase_invalid_during_alloc,@function
        .size           $__internal_1_$__cuda_sm10x_tcgen05_guardrail_trap_phase_invalid_during_alloc,($__internal_2_$__cuda_sm10x_tcgen05_guardrail_trap_unallocated_columns_being_dealloced - $__internal_1_$__cuda_sm10x_tcgen05_guardrail_trap_phase_invalid_during_alloc)
$__internal_1_$__cuda_sm10x_tcgen05_guardrail_trap_phase_invalid_during_alloc:
[----:B------:R-:W-:Y:S05]  /*c570*/  BPT.TRAP 0x1 ;  /* 0x000000040000795c */ /* 0x000fea0000300000 */
[----:B------:R-:W-:-:S04]  /*c580*/  MOV R3, 0x0 ;  /* 0x0000000000037802 */ /* 0x000fc80000000f00 */
[----:B------:R-:W-:Y:S05]  /*c590*/  RET.REL.NODEC R2 `(_ZN7cutlass13device_kernelINS_4gemm6kernel13GemmUniversalIN4cute5tupleIJiiiiEEENS1_10collective13CollectiveMmaINS1_35MainloopSm100TmaUmmaWarpSpecializedILi2ELi2ELi2ENS5_IJNS4_1CILi2EEENSA_ILi1EEESC_EEEEENS5_IJNSA_ILi256EEESF_SF_EEEaNS5_IJlSC_lEEEaSH_NS4_8TiledMMAINS4_8MMA_AtomIJNS4_21SM100_MMA_S8_2x1SM_SSIaaiLi256ELi256ELNS4_4UMMA5MajorE0ELSM_0ELNSL_8SaturateE0EEEEEENS4_6LayoutINS5_IJSC_SC_SC_EEENS5_IJNSA_ILi0EEESS_SS_EEEEENS5_IJNS4_10UnderscoreESV_SV_EEEEENS4_18SM100_TMA_2SM_LOADENS4_14ComposedLayoutINS4_7SwizzleILi3ELi4ELi3EEENS4_18smem_ptr_flag_bitsILi8EEENSQ_INS5_IJNSA_ILi8EEENSA_ILi128EEEEEENS5_IJS15_SC_EEEEEEEvNS4_8identityESY_S19_vS1A_EENS_8epilogue10collective18CollectiveEpilogueINS1C_23Sm100TmaWarpSpecializedILi4ELi2ELi64ELb0ELb0EEEJNS5_IJS15_SF_SF_EEENS5_IJNSQ_IS15_SC_EENSQ_INSA_ILi64EEESC_EEEEEaSH_aSH_NS1C_6fusion15FusionCallbacksIS1G_NS1M_17LinearCombinationIaiaiLNS_15FloatRoundStyleE2EEES1H_S1L_JEEENS4_5SM1004TMEM4LOAD26SM100_TMEM_LOAD_32dp32b64xENS4_13SM90_TMA_LOADENSZ_INS10_ILi2ELi4ELi3EEES13_NSQ_INS5_IJS14_S1J_EEENS5_IJS1J_SC_EEEEEEENS4_39AutoVectorizingCopyWithAssumedAlignmentILi128EEENS4_14SM90_TMA_STOREES21_S23_S23_EEEvvEEEEvNT_6ParamsE) ;  /* 0xffffff3802987950 */ /* 0x000fea0003c3ffff */
        .weak           $__internal_2_$__cuda_sm10x_tcgen05_guardrail_trap_unallocated_columns_being_dealloced
        .type           $__internal_2_$__cuda_sm10x_tcgen05_guardrail_trap_unallocated_columns_being_dealloced,@function
        .size           $__internal_2_$__cuda_sm10x_tcgen05_guardrail_trap_unallocated_columns_being_dealloced,(.L_x_179 - $__internal_2_$__cuda_sm10x_tcgen05_guardrail_trap_unallocated_columns_being_dealloced)
$__internal_2_$__cuda_sm10x_tcgen05_guardrail_trap_unallocated_columns_being_dealloced:
[----:B------:R-:W-:Y:S05]  /*c5a0*/  BPT.TRAP 0x1 ;  /* 0x000000040000795c */ /* 0x000fea0000300000 */
[----:B------:R-:W-:-:S04]  /*c5b0*/  HFMA2 R3, -RZ, RZ, 0, 0 ;  /* 0x00000000ff037431 */ /* 0x000fc800000001ff */
[----:B------:R-:W-:Y:S05]  /*c5c0*/  RET.REL.NODEC R2 `(_ZN7cutlass13device_kernelINS_4gemm6kernel13GemmUniversalIN4cute5tupleIJiiiiEEENS1_10collective13CollectiveMmaINS1_35MainloopSm100TmaUmmaWarpSpecializedILi2ELi2ELi2ENS5_IJNS4_1CILi2EEENSA_ILi1EEESC_EEEEENS5_IJNSA_ILi256EEESF_SF_EEEaNS5_IJlSC_lEEEaSH_NS4_8TiledMMAINS4_8MMA_AtomIJNS4_21SM100_MMA_S8_2x1SM_SSIaaiLi256ELi256ELNS4_4UMMA5MajorE0ELSM_0ELNSL_8SaturateE0EEEEEENS4_6LayoutINS5_IJSC_SC_SC_EEENS5_IJNSA_ILi0EEESS_SS_EEEEENS5_IJNS4_10UnderscoreESV_SV_EEEEENS4_18SM100_TMA_2SM_LOADENS4_14ComposedLayoutINS4_7SwizzleILi3ELi4ELi3EEENS4_18smem_ptr_flag_bitsILi8EEENSQ_INS5_IJNSA_ILi8EEENSA_ILi128EEEEEENS5_IJS15_SC_EEEEEEEvNS4_8identityESY_S19_vS1A_EENS_8epilogue10collective18CollectiveEpilogueINS1C_23Sm100TmaWarpSpecializedILi4ELi2ELi64ELb0ELb0EEEJNS5_IJS15_SF_SF_EEENS5_IJNSQ_IS15_SC_EENSQ_INSA_ILi64EEESC_EEEEEaSH_aSH_NS1C_6fusion15FusionCallbacksIS1G_NS1M_17LinearCombinationIaiaiLNS_15FloatRoundStyleE2EEES1H_S1L_JEEENS4_5SM1004TMEM4LOAD26SM100_TMEM_LOAD_32dp32b64xENS4_13SM90_TMA_LOADENSZ_INS10_ILi2ELi4ELi3EEES13_NSQ_INS5_IJS14_S1J_EEENS5_IJS1J_SC_EEEEEEENS4_39AutoVectorizingCopyWithAssumedAlignmentILi128EEENS4_14SM90_TMA_STOREES21_S23_S23_EEEvvEEEEvNT_6ParamsE) ;  /* 0xffffff38028c7950 */ /* 0x000fea0003c3ffff */
.L_x_178:
[----:B------:R-:W-:-:S00]  /*c5d0*/  BRA `(.L_x_178) ;  /* 0xfffffffc00fc7947 */ /* 0x000fc0000383ffff */
[----:B------:R-:W-:-:S00]  /*c5e0*/  NOP ;  /* 0x0000000000007918 */ /* 0x000fc00000000000 */
        /* <DEDUP_REMOVED lines=9> */
.L_x_179:


//--------------------- .nv.global.init           --------------------------
	.section	.nv.global.init,"aw",@progbits
.nv.global.init:
	.type		$str$27,@object
	.size		$str$27,($str$28 - $str$27)
$str$27:
        /*0000*/ 	.byte	0x28, 0x61, 0x64, 0x64, 0x72, 0x65, 0x73, 0x73, 0x20, 0x26, 0x20, 0x6d, 0x61, 0x73, 0x6b, 0x29
        /*0010*/ 	.byte	0x20, 0x3d, 0x3d, 0x20, 0x30, 0x00
	.type		$str$28,@object
	.size		$str$28,($str$26 - $str$28)
$str$28:
        /*0016*/ 	.byte	0x2f, 0x74, 0x6d, 0x70, 0x2f, 0x63, 0x75, 0x74, 0x6c, 0x61, 0x73, 0x73, 0x5f, 0x73, 0x77, 0x65
        /*0026*/ 	.byte	0x65, 0x70, 0x5f, 0x73, 0x72, 0x63, 0x2f, 0x69, 0x6e, 0x63, 0x6c, 0x75, 0x64, 0x65, 0x2f, 0x63
        /*0036*/ 	.byte	0x75, 0x74, 0x65, 0x2f, 0x70, 0x6f, 0x69, 0x6e, 0x74, 0x65, 0x72, 0x5f, 0x66, 0x6c, 0x61, 0x67
        /*0046*/ 	.byte	0x67, 0x65, 0x64, 0x2e, 0x68, 0x70, 0x70, 0x00
	.type		$str$26,@object
	.size		$str$26,($str$25 - $str$26)
$str$26:
        /*004e*/ 	.byte	0x2f, 0x74, 0x6d, 0x70, 0x2f, 0x63, 0x75, 0x74, 0x6c, 0x61, 0x73, 0x73, 0x5f, 0x73, 0x77, 0x65
        /*005e*/ 	.byte	0x65, 0x70, 0x5f, 0x73, 0x72, 0x63, 0x2f, 0x69, 0x6e, 0x63, 0x6c, 0x75, 0x64, 0x65, 0x2f, 0x63
        /*006e*/ 	.byte	0x75, 0x74, 0x65, 0x2f, 0x61, 0x74, 0x6f, 0x6d, 0x2f, 0x63, 0x6f, 0x70, 0x79, 0x5f, 0x74, 0x72
        /*007e*/ 	.byte	0x61, 0x69, 0x74, 0x73, 0x5f, 0x73, 0x6d, 0x31, 0x30, 0x30, 0x2e, 0x68, 0x70, 0x70, 0x00
	.type		$str$25,@object
	.size		$str$25,(__unnamed_1 - $str$25)
$str$25:
        /*008d*/ 	.byte	0x28, 0x28, 0x75, 0x69, 0x6e, 0x74, 0x33, 0x32, 0x5f, 0x74, 0x28, 0x74, 0x68, 0x72, 0x65, 0x61
        /*009d*/ 	.byte	0x64, 0x49, 0x64, 0x78, 0x2e, 0x78, 0x29, 0x20, 0x2f, 0x20, 0x33, 0x32, 0x29, 0x20, 0x25, 0x20
        /*00ad*/ 	.byte	0x34, 0x29, 0x20, 0x3d, 0x3d, 0x20, 0x28, 0x28, 0x28, 0x74, 0x6d, 0x65, 0x6d, 0x5f, 0x61, 0x64
        /*00bd*/ 	.byte	0x64, 0x72, 0x20, 0x3e, 0x3e, 0x20, 0x31, 0x36, 0x29, 0x20, 0x2f, 0x20, 0x33, 0x32, 0x29, 0x20
        /*00cd*/ 	.byte	0x25, 0x20, 0x34, 0x29, 0x00
	.type		__unnamed_1,@object
	.size		__unnamed_1,(__unnamed_2 - __unnamed_1)
__unnamed_1:
        /*00d2*/ 	.byte	0x61, 0x75, 0x74, 0x6f, 0x20, 0x63, 0x75, 0x74, 0x65, 0x3a, 0x3a, 0x61, 0x73, 0x5f, 0x70, 0x6f
        /* <DEDUP_REMOVED lines=24> */
        /*0262*/ 	.byte	0x5d, 0x00
	.type		__unnamed_2,@object
	.size		__unnamed_2,(__unnamed_3 - __unnamed_2)
__unnamed_2:
        /* <DEDUP_REMOVED lines=26> */
	.type		__unnamed_3,@object
	.size		__unnamed_3,(.L_3 - __unnamed_3)
__unnamed_3:
        /* <DEDUP_REMOVED lines=42> */
        /*0696*/ 	.byte	0x43, 0x3c, 0x30, 0x3e, 0x3e, 0x3e, 0x3e, 0x5d, 0x00
.L_3:


//--------------------- .nv.shared._ZN7cutlass13device_kernelINS_4gemm6kernel13GemmUniversalIN4cute5tupleIJiiiiEEENS1_10collective13CollectiveMmaINS1_35MainloopSm100TmaUmmaWarpSpecializedILi2ELi2ELi2ENS5_IJNS4_1CILi2EEENSA_ILi1EEESC_EEEEENS5_IJNSA_ILi256EEESF_SF_EEEaNS5_IJlSC_lEEEaSH_NS4_8TiledMMAINS4_8MMA_AtomIJNS4_21SM100_MMA_S8_2x1SM_SSIaaiLi256ELi256ELNS4_4UMMA5MajorE0ELSM_0ELNSL_8SaturateE0EEEEEENS4_6LayoutINS5_IJSC_SC_SC_EEENS5_IJNSA_ILi0EEESS_SS_EEEEENS5_IJNS4_10UnderscoreESV_SV_EEEEENS4_18SM100_TMA_2SM_LOADENS4_14ComposedLayoutINS4_7SwizzleILi3ELi4ELi3EEENS4_18smem_ptr_flag_bitsILi8EEENSQ_INS5_IJNSA_ILi8EEENSA_ILi128EEEEEENS5_IJS15_SC_EEEEEEEvNS4_8identityESY_S19_vS1A_EENS_8epilogue10collective18CollectiveEpilogueINS1C_23Sm100TmaWarpSpecializedILi4ELi2ELi64ELb0ELb0EEEJNS5_IJS15_SF_SF_EEENS5_IJNSQ_IS15_SC_EENSQ_INSA_ILi64EEESC_EEEEEaSH_aSH_NS1C_6fusion15FusionCallbacksIS1G_NS1M_17LinearCombinationIaiaiLNS_15FloatRoundStyleE2EEES1H_S1L_JEEENS4_5SM1004TMEM4LOAD26SM100_TMEM_LOAD_32dp32b64xENS4_13SM90_TMA_LOADENSZ_INS10_ILi2ELi4ELi3EEES13_NSQ_INS5_IJS14_S1J_EEENS5_IJS1J_SC_EEEEEEENS4_39AutoVectorizingCopyWithAssumedAlignmentILi128EEENS4_14SM90_TMA_STOREES21_S23_S23_EEEvvEEEEvNT_6ParamsE --------------------------
	.section	.nv.shared._ZN7cutlass13device_kernelINS_4gemm6kernel13GemmUniversalIN4cute5tupleIJiiiiEEENS1_10collective13CollectiveMmaINS1_35MainloopSm100TmaUmmaWarpSpecializedILi2ELi2ELi2ENS5_IJNS4_1CILi2EEENSA_ILi1EEESC_EEEEENS5_IJNSA_ILi256EEESF_SF_EEEaNS5_IJlSC_lEEEaSH_NS4_8TiledMMAINS4_8MMA_AtomIJNS4_21SM100_MMA_S8_2x1SM_SSIaaiLi256ELi256ELNS4_4UMMA5MajorE0ELSM_0ELNSL_8SaturateE0EEEEEENS4_6LayoutINS5_IJSC_SC_SC_EEENS5_IJNSA_ILi0EEESS_SS_EEEEENS5_IJNS4_10UnderscoreESV_SV_EEEEENS4_18SM100_TMA_2SM_LOADENS4_14ComposedLayoutINS4_7SwizzleILi3ELi4ELi3EEENS4_18smem_ptr_flag_bitsILi8EEENSQ_INS5_IJNSA_ILi8EEENSA_ILi128EEEEEENS5_IJS15_SC_EEEEEEEvNS4_8identityESY_S19_vS1A_EENS_8epilogue10collective18CollectiveEpilogueINS1C_23Sm100TmaWarpSpecializedILi4ELi2ELi64ELb0ELb0EEEJNS5_IJS15_SF_SF_EEENS5_IJNSQ_IS15_SC_EENSQ_INSA_ILi64EEESC_EEEEEaSH_aSH_NS1C_6fusion15FusionCallbacksIS1G_NS1M_17LinearCombinationIaiaiLNS_15FloatRoundStyleE2EEES1H_S1L_JEEENS4_5SM1004TMEM4LOAD26SM100_TMEM_LOAD_32dp32b64xENS4_13SM90_TMA_LOADENSZ_INS10_ILi2ELi4ELi3EEES13_NSQ_INS5_IJS14_S1J_EEENS5_IJS1J_SC_EEEEEEENS4_39AutoVectorizingCopyWithAssumedAlignmentILi128EEENS4_14SM90_TMA_STOREES21_S23_S23_EEEvvEEEEvNT_6ParamsE,"aw",@nobits
	.sectionflags	@""
	.align	16
	.zero		1024


//--------------------- .nv.shared.reserved.0     --------------------------
	.section	.nv.shared.reserved.0,"aw",@nobits
	.weak		__nv_reservedSMEM_offset_0_alias
	.size		__nv_reservedSMEM_offset_0_alias, 0, 64
	.other		__nv_reservedSMEM_offset_0_alias,@"STO_CUDA_RESERVED_SHARED STV_DEFAULT"
__nv_reservedSMEM_offset_0_alias:
	.zero		0
.nv.shared.reserved.0:
	.zero		64
	.weak		__nv_reservedSMEM_tcgen05_partition
	.type		__nv_reservedSMEM_tcgen05_partition,@object
	.size		__nv_reservedSMEM_tcgen05_partition,(.L_0 - __nv_reservedSMEM_tcgen05_partition)
__nv_reservedSMEM_tcgen05_partition:
	.zero		32
.L_0:


//--------------------- .nv.global                --------------------------
	.section	.nv.global,"aw",@nobits
.nv.global:
	.type		_ZN40_INTERNAL_94fe3cd3_4_k_cu_6abd0a5b_297404cute1_E,@object
	.size		_ZN40_INTERNAL_94fe3cd3_4_k_cu_6abd0a5b_297404cute1_E,(_ZN40_INTERNAL_94fe3cd3_4_k_cu_6abd0a5b_297404cuda3std3__45__cpo6cbeginE - _ZN40_INTERNAL_94fe3cd3_4_k_cu_6abd0a5b_297404cute1_E)
_ZN40_INTERNAL_94fe3cd3_4_k_cu_6abd0a5b_297404cute1_E:
	.zero		1
	.type		_ZN40_INTERNAL_94fe3cd3_4_k_cu_6abd0a5b_297404cuda3std3__45__cpo6cbeginE,@object
	.size		_ZN40_INTERNAL_94fe3cd3_4_k_cu_6abd0a5b_297404cuda3std3__45__cpo6cbeginE,(_ZN40_INTERNAL_94fe3cd3_4_k_cu_6abd0a5b_297404cuda3std3__48in_placeE - _ZN40_INTERNAL_94fe3cd3_4_k_cu_6abd0a5b_297404cuda3std3__45__cpo6cbeginE)
_ZN40_INTERNAL_94fe3cd3_4_k_cu_6abd0a5b_297404cuda3std3__45__cpo6cbeginE:
	.zero		1
	.type		_ZN40_INTERNAL_94fe3cd3_4_k_cu_6abd0a5b_297404cuda3std3__48in_placeE,@object
	.size		_ZN40_INTERNAL_94fe3cd3_4_k_cu_6abd0a5b_297404cuda3std3__48in_placeE,(_ZN40_INTERNAL_94fe3cd3_4_k_cu_6abd0a5b_297404cuda3std6ranges3__45__cpo9iter_moveE - _ZN40_INTERNAL_94fe3cd3_4_k_cu_6abd0a5b_297404cuda3std3__48in_placeE)
_ZN40_INTERNAL_94fe3cd3_4_k_cu_6abd0a5b_297404cuda3std3__48in_placeE:
	.zero		1
	.type		_ZN40_INTERNAL_94fe3cd3_4_k_cu_6abd0a5b_297404cuda3std6ranges3__45__cpo9iter_moveE,@object
	.size		_ZN40_INTERNAL_94fe3cd3_4_k_cu_6abd0a5b_297404cuda3std6ranges3__45__cpo9iter_moveE,(_ZN40_INTERNAL_94fe3cd3_4_k_cu_6abd0a5b_297404cuda3std3__45__cpo5beginE - _ZN40_INTERNAL_94fe3cd3_4_k_cu_6abd0a5b_297404cuda3std6ranges3__45__cpo9iter_moveE)
_ZN40_INTERNAL_94fe3cd3_4_k_cu_6abd0a5b_297404cuda3std6ranges3__45__cpo9iter_moveE:
	.zero		1
	.type		_ZN40_INTERNAL_94fe3cd3_4_k_cu_6abd0a5b_297404cuda3std3__45__cpo5beginE,@object
	.size		_ZN40_INTERNAL_94fe3cd3_4_k_cu_6abd0a5b_297404cuda3std3__45__cpo5beginE,(_ZN40_INTERNAL_94fe3cd3_4_k_cu_6abd0a5b_297404cuda3std3__442_GLOBAL__N__94fe3cd3_4_k_cu_6abd0a5b_297406ignoreE - _ZN40_INTERNAL_94fe3cd3_4_k_cu_6abd0a5b_297404cuda3std3__45__cpo5beginE)
_ZN40_INTERNAL_94fe3cd3_4_k_cu_6abd0a5b_297404cuda3std3__45__cpo5beginE:
	.zero		1
	.type		_ZN40_INTERNAL_94fe3cd3_4_k_cu_6abd0a5b_297404cuda3std3__442_GLOBAL__N__94fe3cd3_4_k_cu_6abd0a5b_297406ignoreE,@object
	.size		_ZN40_INTERNAL_94fe3cd3_4_k_cu_6abd0a5b_297404cuda3std3__442_GLOBAL__N__94fe3cd3_4_k_cu_6abd0a5b_297406ignoreE,(_ZN40_INTERNAL_94fe3cd3_4_k_cu_6abd0a5b_297404cute7productE - _ZN40_INTERNAL_94fe3cd3_4_k_cu_6abd0a5b_297404cuda3std3__442_GLOBAL__N__94fe3cd3_4_k_cu_6abd0a5b_297406ignoreE)
_ZN40_INTERNAL_94fe3cd3_4_k_cu_6abd0a5b_297404cuda3std3__442_GLOBAL__N__94fe3cd3_4_k_cu_6abd0a5b_297406ignoreE:
	.zero		1
	.type		_ZN40_INTERNAL_94fe3cd3_4_k_cu_6abd0a5b_297404cute7productE,@object
	.size		_ZN40_INTERNAL_94fe3cd3_4_k_cu_6abd0a5b_297404cute7productE,(_ZN40_INTERNAL_94fe3cd3_4_k_cu_6abd0a5b_297404cuda3std3__45__cpo3endE - _ZN40_INTERNAL_94fe3cd3_4_k_cu_6abd0a5b_297404cute7productE)
_ZN40_INTERNAL_94fe3cd3_4_k_cu_6abd0a5b_297404cute7productE:
	.zero		1
	.type		_ZN40_INTERNAL_94fe3cd3_4_k_cu_6abd0a5b_297404cuda3std3__45__cpo3endE,@object
	.size		_ZN40_INTERNAL_94fe3cd3_4_k_cu_6abd0a5b_297404cuda3std3__45__cpo3endE,(_ZN40_INTERNAL_94fe3cd3_4_k_cu_6abd0a5b_297404cuda3std3__419piecewise_constructE - _ZN40_INTERNAL_94fe3cd3_4_k_cu_6abd0a5b_297404cuda3std3__45__cpo3endE)
_ZN40_INTERNAL_94fe3cd3_4_k_cu_6abd0a5b_297404cuda3std3__45__cpo3endE:
	.zero		1
	.type		_ZN40_INTERNAL_94fe3cd3_4_k_cu_6abd0a5b_297404cuda3std3__419piecewise_constructE,@object
	.size		_ZN40_INTERNAL_94fe3cd3_4_k_cu_6abd0a5b_297404cuda3std3__419piecewise_constructE,(_ZN40_INTERNAL_94fe3cd3_4_k_cu_6abd0a5b_297404cuda3std3__45__cpo4cendE - _ZN40_INTERNAL_94fe3cd3_4_k_cu_6abd0a5b_297404cuda3std3__419piecewise_constructE)
_ZN40_INTERNAL_94fe3cd3_4_k_cu_6abd0a5b_297404cuda3std3__419piecewise_constructE:
	.zero		1
	.type		_ZN40_INTERNAL_94fe3cd3_4_k_cu_6abd0a5b_297404cuda3std3__45__cpo4cendE,@object
	.size		_ZN40_INTERNAL_94fe3cd3_4_k_cu_6abd0a5b_297404cuda3std3__45__cpo4cendE,(_ZN40_INTERNAL_94fe3cd3_4_k_cu_6abd0a5b_297404cuda3std6ranges3__45__cpo4swapE - _ZN40_INTERNAL_94fe3cd3_4_k_cu_6abd0a5b_297404cuda3std3__45__cpo4cendE)
_ZN40_INTERNAL_94fe3cd3_4_k_cu_6abd0a5b_297404cuda3std3__45__cpo4cendE:
	.zero		1
	.type		_ZN40_INTERNAL_94fe3cd3_4_k_cu_6abd0a5b_297404cuda3std6ranges3__45__cpo4swapE,@object
	.size		_ZN40_INTERNAL_94fe3cd3_4_k_cu_6abd0a5b_297404cuda3std6ranges3__45__cpo4swapE,(.L_11 - _ZN40_INTERNAL_94fe3cd3_4_k_cu_6abd0a5b_297404cuda3std6ranges3__45__cpo4swapE)
_ZN40_INTERNAL_94fe3cd3_4_k_cu_6abd0a5b_297404cuda3std6ranges3__45__cpo4swapE:
	.zero		1
.L_11:


//--------------------- .nv.constant0._ZN7cutlass13device_kernelINS_4gemm6kernel13GemmUniversalIN4cute5tupleIJiiiiEEENS1_10collective13CollectiveMmaINS1_35MainloopSm100TmaUmmaWarpSpecializedILi2ELi2ELi2ENS5_IJNS4_1CILi2EEENSA_ILi1EEESC_EEEEENS5_IJNSA_ILi256EEESF_SF_EEEaNS5_IJlSC_lEEEaSH_NS4_8TiledMMAINS4_8MMA_AtomIJNS4_21SM100_MMA_S8_2x1SM_SSIaaiLi256ELi256ELNS4_4UMMA5MajorE0ELSM_0ELNSL_8SaturateE0EEEEEENS4_6LayoutINS5_IJSC_SC_SC_EEENS5_IJNSA_ILi0EEESS_SS_EEEEENS5_IJNS4_10UnderscoreESV_SV_EEEEENS4_18SM100_TMA_2SM_LOADENS4_14ComposedLayoutINS4_7SwizzleILi3ELi4ELi3EEENS4_18smem_ptr_flag_bitsILi8EEENSQ_INS5_IJNSA_ILi8EEENSA_ILi128EEEEEENS5_IJS15_SC_EEEEEEEvNS4_8identityESY_S19_vS1A_EENS_8epilogue10collective18CollectiveEpilogueINS1C_23Sm100TmaWarpSpecializedILi4ELi2ELi64ELb0ELb0EEEJNS5_IJS15_SF_SF_EEENS5_IJNSQ_IS15_SC_EENSQ_INSA_ILi64EEESC_EEEEEaSH_aSH_NS1C_6fusion15FusionCallbacksIS1G_NS1M_17LinearCombinationIaiaiLNS_15FloatRoundStyleE2EEES1H_S1L_JEEENS4_5SM1004TMEM4LOAD26SM100_TMEM_LOAD_32dp32b64xENS4_13SM90_TMA_LOADENSZ_INS10_ILi2ELi4ELi3EEES13_NSQ_INS5_IJS14_S1J_EEENS5_IJS1J_SC_EEEEEEENS4_39AutoVectorizingCopyWithAssumedAlignmentILi128EEENS4_14SM90_TMA_STOREES21_S23_S23_EEEvvEEEEvNT_6ParamsE --------------------------
	.section	.nv.constant0._ZN7cutlass13device_kernelINS_4gemm6kernel13GemmUniversalIN4cute5tupleIJiiiiEEENS1_10collective13CollectiveMmaINS1_35MainloopSm100TmaUmmaWarpSpecializedILi2ELi2ELi2ENS5_IJNS4_1CILi2EEENSA_ILi1EEESC_EEEEENS5_IJNSA_ILi256EEESF_SF_EEEaNS5_IJlSC_lEEEaSH_NS4_8TiledMMAINS4_8MMA_AtomIJNS4_21SM100_MMA_S8_2x1SM_SSIaaiLi256ELi256ELNS4_4UMMA5MajorE0ELSM_0ELNSL_8SaturateE0EEEEEENS4_6LayoutINS5_IJSC_SC_SC_EEENS5_IJNSA_ILi0EEESS_SS_EEEEENS5_IJNS4_10UnderscoreESV_SV_EEEEENS4_18SM100_TMA_2SM_LOADENS4_14ComposedLayoutINS4_7SwizzleILi3ELi4ELi3EEENS4_18smem_ptr_flag_bitsILi8EEENSQ_INS5_IJNSA_ILi8EEENSA_ILi128EEEEEENS5_IJS15_SC_EEEEEEEvNS4_8identityESY_S19_vS1A_EENS_8epilogue10collective18CollectiveEpilogueINS1C_23Sm100TmaWarpSpecializedILi4ELi2ELi64ELb0ELb0EEEJNS5_IJS15_SF_SF_EEENS5_IJNSQ_IS15_SC_EENSQ_INSA_ILi64EEESC_EEEEEaSH_aSH_NS1C_6fusion15FusionCallbacksIS1G_NS1M_17LinearCombinationIaiaiLNS_15FloatRoundStyleE2EEES1H_S1L_JEEENS4_5SM1004TMEM4LOAD26SM100_TMEM_LOAD_32dp32b64xENS4_13SM90_TMA_LOADENSZ_INS10_ILi2ELi4ELi3EEES13_NSQ_INS5_IJS14_S1J_EEENS5_IJS1J_SC_EEEEEEENS4_39AutoVectorizingCopyWithAssumedAlignmentILi128EEENS4_14SM90_TMA_STOREES21_S23_S23_EEEvvEEEEvNT_6ParamsE,"a",@progbits
	.sectionflags	@""
	.align	4
.nv.constant0._ZN7cutlass13device_kernelINS_4gemm6kernel13GemmUniversalIN4cute5tupleIJiiiiEEENS1_10collective13CollectiveMmaINS1_35MainloopSm100TmaUmmaWarpSpecializedILi2ELi2ELi2ENS5_IJNS4_1CILi2EEENSA_ILi1EEESC_EEEEENS5_IJNSA_ILi256EEESF_SF_EEEaNS5_IJlSC_lEEEaSH_NS4_8TiledMMAINS4_8MMA_AtomIJNS4_21SM100_MMA_S8_2x1SM_SSIaaiLi256ELi256ELNS4_4UMMA5MajorE0ELSM_0ELNSL_8SaturateE0EEEEEENS4_6LayoutINS5_IJSC_SC_SC_EEENS5_IJNSA_ILi0EEESS_SS_EEEEENS5_IJNS4_10UnderscoreESV_SV_EEEEENS4_18SM100_TMA_2SM_LOADENS4_14ComposedLayoutINS4_7SwizzleILi3ELi4ELi3EEENS4_18smem_ptr_flag_bitsILi8EEENSQ_INS5_IJNSA_ILi8EEENSA_ILi128EEEEEENS5_IJS15_SC_EEEEEEEvNS4_8identityESY_S19_vS1A_EENS_8epilogue10collective18CollectiveEpilogueINS1C_23Sm100TmaWarpSpecializedILi4ELi2ELi64ELb0ELb0EEEJNS5_IJS15_SF_SF_EEENS5_IJNSQ_IS15_SC_EENSQ_INSA_ILi64EEESC_EEEEEaSH_aSH_NS1C_6fusion15FusionCallbacksIS1G_NS1M_17LinearCombinationIaiaiLNS_15FloatRoundStyleE2EEES1H_S1L_JEEENS4_5SM1004TMEM4LOAD26SM100_TMEM_LOAD_32dp32b64xENS4_13SM90_TMA_LOADENSZ_INS10_ILi2ELi4ELi3EEES13_NSQ_INS5_IJS14_S1J_EEENS5_IJS1J_SC_EEEEEEENS4_39AutoVectorizingCopyWithAssumedAlignmentILi128EEENS4_14SM90_TMA_STOREES21_S23_S23_EEEvvEEEEvNT_6ParamsE:
	.zero		2944


//--------------------- SYMBOLS --------------------------

	.type		.nv.reservedSmem.offset0,@object
	.size		.nv.reservedSmem.offset0,0x4
	.type		.nv.reservedSmem.cap,@object
	.size		.nv.reservedSmem.cap,0x4
	.type		__assertfail,@function
